def attn_fwd(
    Q,
    K,
    V,
    Out,
    Lse,
    sm_scale,
    stride_qz,
    stride_qh,
    stride_qm,
    stride_qk,
    stride_kz,
    stride_kh,
    stride_kn,
    stride_kk,
    stride_vz,
    stride_vh,
    stride_vn,
    stride_vk,
    stride_oz,
    stride_oh,
    stride_om,
    stride_ok,
    seqlen_q,
    seqlen_k,
    BLOCK_M: tl.constexpr,
    BLOCK_N: tl.constexpr,
    HEAD_DIM: tl.constexpr,
    CAUSAL: tl.constexpr,
):
    start_m = tl.program_id(0)
    off_hz = tl.program_id(1)
    q_off = off_hz * stride_qh
    k_off = off_hz * stride_kh
    v_off = off_hz * stride_vh
    offs_m = start_m * BLOCK_M + tl.arange(0, BLOCK_M)
    offs_d = tl.arange(0, HEAD_DIM)
    offs_n = tl.arange(0, BLOCK_N)
    q_ptrs = Q + q_off + offs_m[:, None] * stride_qm + offs_d[None, :] * stride_qk
    k_ptrs = K + k_off + offs_d[:, None] * stride_kk + offs_n[None, :] * stride_kn
    v_ptrs = V + v_off + offs_n[:, None] * stride_vn + offs_d[None, :] * stride_vk
    m_i = tl.full([BLOCK_M], float("-inf"), dtype=tl.float32)
    l_i = tl.zeros([BLOCK_M], dtype=tl.float32) + 1.0
    acc = tl.zeros([BLOCK_M, HEAD_DIM], dtype=tl.float32)
    q = tl.load(q_ptrs)
    acc, l_i, m_i = _attn_fwd_inner(
        acc,
        l_i,
        m_i,
        q,
        k_ptrs,
        v_ptrs,
        sm_scale,
        stride_kn,
        stride_vn,
        start_m,
        seqlen_k,
        BLOCK_M,
        BLOCK_N,
        HEAD_DIM,
        CAUSAL,
    )
    acc = acc / l_i[:, None]
    lse = m_i + tl.math.log2(l_i) / 1.4426950408889634
    o_ptrs = (
        Out
        + off_hz * stride_oh
        + offs_m[:, None] * stride_om
        + offs_d[None, :] * stride_ok
    )
    tl.store(o_ptrs, acc.to(Out.dtype.element_ty))
    tl.store(Lse + off_hz * seqlen_q + offs_m, lse)

# config = {"BLOCK_M": 128, "BLOCK_N": 32, "HEAD_DIM": 128, "arch": "sm_100", "causal": true, "dtype": "fp8e4m3", "num_stages": 4, "num_warps": 4}
# arch = sm_100


// ===== COMPILED SASS (sm_100a) =====

	.target	sm_100a

	.elftype	@"ET_EXEC"


//--------------------- .note.nv.tkinfo           --------------------------
	.section	.note.nv.tkinfo,"",@"SHT_NOTE"
	.sectionflags	@"SHF_NOTE_NV_TKINFO"
	.tkinfo
        /*0018*/ 	.word	0x00000081
        /*0030*/ 	.string	""
        /*0030*/ 	.string	"ptxas-blackwell"
        /*0030*/ 	.string	"Cuda compilation tools, release 12.9, V12.9.86"
        /*0030*/ 	.string	"Build cuda_12.9.r12.9/compiler.36037853_0"
        /*0030*/ 	.string	"-v  -suppress-debug-info  -lineinfo  -arch sm_100a "



//--------------------- .note.nv.cuver            --------------------------
	.section	.note.nv.cuver,"",@"SHT_NOTE"
	.sectionflags	@"SHF_NOTE_NV_CUVER"
        /*0018*/ 	.short	0x0001
        /*001a*/ 	.short	0x0064
        /*001c*/ 	.short	0x0001
        /*001e*/ 	.short	0x0000
        /*0020*/ 	.short	0x0001
        /*0022*/ 	.short	0x0000


//--------------------- .nv.info                  --------------------------
	.section	.nv.info,"",@"SHT_CUDA_INFO"
	.align	4


	//----- nvinfo : EIATTR_REGCOUNT
	.align		4
        /*0000*/ 	.byte	0x04, 0x2f
        /*0002*/ 	.short	(.L_5 - .L_4)
	.align		4
.L_4:
        /*0004*/ 	.word	index@(attn_fwd)
        /*0008*/ 	.word	0x000000ff


	//----- nvinfo : EIATTR_FRAME_SIZE
	.align		4
.L_5:
        /*000c*/ 	.byte	0x04, 0x11
        /*000e*/ 	.short	(.L_7 - .L_6)
	.align		4
.L_6:
        /*0010*/ 	.word	index@($__internal_2_$__cuda_sm10x_tcgen05_guardrail_trap_unallocated_columns_being_dealloced)
        /*0014*/ 	.word	0x00000068


	//----- nvinfo : EIATTR_FRAME_SIZE
	.align		4
.L_7:
        /*0018*/ 	.byte	0x04, 0x11
        /*001a*/ 	.short	(.L_9 - .L_8)
	.align		4
.L_8:
        /*001c*/ 	.word	index@($__internal_1_$__cuda_sm10x_tcgen05_guardrail_trap_phase_invalid_during_alloc)
        /*0020*/ 	.word	0x00000068


	//----- nvinfo : EIATTR_FRAME_SIZE
	.align		4
.L_9:
        /*0024*/ 	.byte	0x04, 0x11
        /*0026*/ 	.short	(.L_11 - .L_10)
	.align		4
.L_10:
        /*0028*/ 	.word	index@($__internal_0_$__cuda_sm10x_tcgen05_guardrail_trap_col_being_dealloced_not_returned_by_alloc)
        /*002c*/ 	.word	0x00000068


	//----- nvinfo : EIATTR_FRAME_SIZE
	.align		4
.L_11:
        /*0030*/ 	.byte	0x04, 0x11
        /*0032*/ 	.short	(.L_13 - .L_12)
	.align		4
.L_12:
        /*0034*/ 	.word	index@(attn_fwd)
        /*0038*/ 	.word	0x00000068


	//----- nvinfo : EIATTR_MIN_STACK_SIZE
	.align		4
.L_13:
        /*003c*/ 	.byte	0x04, 0x12
        /*003e*/ 	.short	(.L_15 - .L_14)
	.align		4
.L_14:
        /*0040*/ 	.word	index@(attn_fwd)
        /*0044*/ 	.word	0x00000068
.L_15:


//--------------------- .nv.info.attn_fwd         --------------------------
	.section	.nv.info.attn_fwd,"",@"SHT_CUDA_INFO"
	.sectionflags	@""
	.align	4


	//----- nvinfo : EIATTR_CUDA_API_VERSION
	.align		4
        /*0000*/ 	.byte	0x04, 0x37
        /*0002*/ 	.short	(.L_17 - .L_16)
.L_16:
        /*0004*/ 	.word	0x00000081


	//----- nvinfo : EIATTR_KPARAM_INFO
	.align		4
.L_17:
        /*0008*/ 	.byte	0x04, 0x17
        /*000a*/ 	.short	(.L_19 - .L_18)
.L_18:
        /*000c*/ 	.word	0x00000000
        /*0010*/ 	.short	0x0019
        /*0012*/ 	.short	0x0080
        /*0014*/ 	.byte	0x00, 0xf4, 0x21, 0x00


	//----- nvinfo : EIATTR_KPARAM_INFO
	.align		4
.L_19:
        /*0018*/ 	.byte	0x04, 0x17
        /*001a*/ 	.short	(.L_21 - .L_20)
.L_20:
        /*001c*/ 	.word	0x00000000
        /*0020*/ 	.short	0x0018
        /*0022*/ 	.short	0x0078
        /*0024*/ 	.byte	0x00, 0xf4, 0x21, 0x00


	//----- nvinfo : EIATTR_KPARAM_INFO
	.align		4
.L_21:
        /*0028*/ 	.byte	0x04, 0x17
        /*002a*/ 	.short	(.L_23 - .L_22)
.L_22:
        /*002c*/ 	.word	0x00000000
        /*0030*/ 	.short	0x0017
        /*0032*/ 	.short	0x0070
        /*0034*/ 	.byte	0x00, 0xf0, 0x11, 0x00


	//----- nvinfo : EIATTR_KPARAM_INFO
	.align		4
.L_23:
        /*0038*/ 	.byte	0x04, 0x17
        /*003a*/ 	.short	(.L_25 - .L_24)
.L_24:
        /*003c*/ 	.word	0x00000000
        /*0040*/ 	.short	0x0016
        /*0042*/ 	.short	0x006c
        /*0044*/ 	.byte	0x00, 0xf0, 0x11, 0x00


	//----- nvinfo : EIATTR_KPARAM_INFO
	.align		4
.L_25:
        /*0048*/ 	.byte	0x04, 0x17
        /*004a*/ 	.short	(.L_27 - .L_26)
.L_26:
        /*004c*/ 	.word	0x00000000
        /*0050*/ 	.short	0x0015
        /*0052*/ 	.short	0x0068
        /*0054*/ 	.byte	0x00, 0xf0, 0x11, 0x00


	//----- nvinfo : EIATTR_KPARAM_INFO
	.align		4
.L_27:
        /*0058*/ 	.byte	0x04, 0x17
        /*005a*/ 	.short	(.L_29 - .L_28)
.L_28:
        /*005c*/ 	.word	0x00000000
        /*0060*/ 	.short	0x0014
        /*0062*/ 	.short	0x0064
        /*0064*/ 	.byte	0x00, 0xf0, 0x11, 0x00


	//----- nvinfo : EIATTR_KPARAM_INFO
	.align		4
.L_29:
        /*0068*/ 	.byte	0x04, 0x17
        /*006a*/ 	.short	(.L_31 - .L_30)
.L_30:
        /*006c*/ 	.word	0x00000000
        /*0070*/ 	.short	0x0013
        /*0072*/ 	.short	0x0060
        /*0074*/ 	.byte	0x00, 0xf0, 0x11, 0x00


	//----- nvinfo : EIATTR_KPARAM_INFO
	.align		4
.L_31:
        /*0078*/ 	.byte	0x04, 0x17
        /*007a*/ 	.short	(.L_33 - .L_32)
.L_32:
        /*007c*/ 	.word	0x00000000
        /*0080*/ 	.short	0x0012
        /*0082*/ 	.short	0x005c
        /*0084*/ 	.byte	0x00, 0xf0, 0x11, 0x00


	//----- nvinfo : EIATTR_KPARAM_INFO
	.align		4
.L_33:
        /*0088*/ 	.byte	0x04, 0x17
        /*008a*/ 	.short	(.L_35 - .L_34)
.L_34:
        /*008c*/ 	.word	0x00000000
        /*0090*/ 	.short	0x0011
        /*0092*/ 	.short	0x0058
        /*0094*/ 	.byte	0x00, 0xf0, 0x11, 0x00


	//----- nvinfo : EIATTR_KPARAM_INFO
	.align		4
.L_35:
        /*0098*/ 	.byte	0x04, 0x17
        /*009a*/ 	.short	(.L_37 - .L_36)
.L_36:
        /*009c*/ 	.word	0x00000000
        /*00a0*/ 	.short	0x0010
        /*00a2*/ 	.short	0x0054
        /*00a4*/ 	.byte	0x00, 0xf0, 0x11, 0x00


	//----- nvinfo : EIATTR_KPARAM_INFO
	.align		4
.L_37:
        /*00a8*/ 	.byte	0x04, 0x17
        /*00aa*/ 	.short	(.L_39 - .L_38)
.L_38:
        /*00ac*/ 	.word	0x00000000
        /*00b0*/ 	.short	0x000f
        /*00b2*/ 	.short	0x0050
        /*00b4*/ 	.byte	0x00, 0xf0, 0x11, 0x00


	//----- nvinfo : EIATTR_KPARAM_INFO
	.align		4
.L_39:
        /*00b8*/ 	.byte	0x04, 0x17
        /*00ba*/ 	.short	(.L_41 - .L_40)
.L_40:
        /*00bc*/ 	.word	0x00000000
        /*00c0*/ 	.short	0x000e
        /*00c2*/ 	.short	0x004c
        /*00c4*/ 	.byte	0x00, 0xf0, 0x11, 0x00


	//----- nvinfo : EIATTR_KPARAM_INFO
	.align		4
.L_41:
        /*00c8*/ 	.byte	0x04, 0x17
        /*00ca*/ 	.short	(.L_43 - .L_42)
.L_42:
        /*00cc*/ 	.word	0x00000000
        /*00d0*/ 	.short	0x000d
        /*00d2*/ 	.short	0x0048
        /*00d4*/ 	.byte	0x00, 0xf0, 0x11, 0x00


	//----- nvinfo : EIATTR_KPARAM_INFO
	.align		4
.L_43:
        /*00d8*/ 	.byte	0x04, 0x17
        /*00da*/ 	.short	(.L_45 - .L_44)
.L_44:
        /*00dc*/ 	.word	0x00000000
        /*00e0*/ 	.short	0x000c
        /*00e2*/ 	.short	0x0044
        /*00e4*/ 	.byte	0x00, 0xf0, 0x11, 0x00


	//----- nvinfo : EIATTR_KPARAM_INFO
	.align		4
.L_45:
        /*00e8*/ 	.byte	0x04, 0x17
        /*00ea*/ 	.short	(.L_47 - .L_46)
.L_46:
        /*00ec*/ 	.word	0x00000000
        /*00f0*/ 	.short	0x000b
        /*00f2*/ 	.short	0x0040
        /*00f4*/ 	.byte	0x00, 0xf0, 0x11, 0x00


	//----- nvinfo : EIATTR_KPARAM_INFO
	.align		4
.L_47:
        /*00f8*/ 	.byte	0x04, 0x17
        /*00fa*/ 	.short	(.L_49 - .L_48)
.L_48:
        /*00fc*/ 	.word	0x00000000
        /*0100*/ 	.short	0x000a
        /*0102*/ 	.short	0x003c
        /*0104*/ 	.byte	0x00, 0xf0, 0x11, 0x00


	//----- nvinfo : EIATTR_KPARAM_INFO
	.align		4
.L_49:
        /*0108*/ 	.byte	0x04, 0x17
        /*010a*/ 	.short	(.L_51 - .L_50)
.L_50:
        /*010c*/ 	.word	0x00000000
        /*0110*/ 	.short	0x0009
        /*0112*/ 	.short	0x0038
        /*0114*/ 	.byte	0x00, 0xf0, 0x11, 0x00


	//----- nvinfo : EIATTR_KPARAM_INFO
	.align		4
.L_51:
        /*0118*/ 	.byte	0x04, 0x17
        /*011a*/ 	.short	(.L_53 - .L_52)
.L_52:
        /*011c*/ 	.word	0x00000000
        /*0120*/ 	.short	0x0008
        /*0122*/ 	.short	0x0034
        /*0124*/ 	.byte	0x00, 0xf0, 0x11, 0x00


	//----- nvinfo : EIATTR_KPARAM_INFO
	.align		4
.L_53:
        /*0128*/ 	.byte	0x04, 0x17
        /*012a*/ 	.short	(.L_55 - .L_54)
.L_54:
        /*012c*/ 	.word	0x00000000
        /*0130*/ 	.short	0x0007
        /*0132*/ 	.short	0x0030
        /*0134*/ 	.byte	0x00, 0xf0, 0x11, 0x00


	//----- nvinfo : EIATTR_KPARAM_INFO
	.align		4
.L_55:
        /*0138*/ 	.byte	0x04, 0x17
        /*013a*/ 	.short	(.L_57 - .L_56)
.L_56:
        /*013c*/ 	.word	0x00000000
        /*0140*/ 	.short	0x0006
        /*0142*/ 	.short	0x002c
        /*0144*/ 	.byte	0x00, 0xf0, 0x11, 0x00


	//----- nvinfo : EIATTR_KPARAM_INFO
	.align		4
.L_57:
        /*0148*/ 	.byte	0x04, 0x17
        /*014a*/ 	.short	(.L_59 - .L_58)
.L_58:
        /*014c*/ 	.word	0x00000000
        /*0150*/ 	.short	0x0005
        /*0152*/ 	.short	0x0028
        /*0154*/ 	.byte	0x00, 0xf0, 0x11, 0x00


	//----- nvinfo : EIATTR_KPARAM_INFO
	.align		4
.L_59:
        /*0158*/ 	.byte	0x04, 0x17
        /*015a*/ 	.short	(.L_61 - .L_60)
.L_60:
        /*015c*/ 	.word	0x00000000
        /*0160*/ 	.short	0x0004
        /*0162*/ 	.short	0x0020
        /*0164*/ 	.byte	0x00, 0xf4, 0x21, 0x00


	//----- nvinfo : EIATTR_KPARAM_INFO
	.align		4
.L_61:
        /*0168*/ 	.byte	0x04, 0x17
        /*016a*/ 	.short	(.L_63 - .L_62)
.L_62:
        /*016c*/ 	.word	0x00000000
        /*0170*/ 	.short	0x0003
        /*0172*/ 	.short	0x0018
        /*0174*/ 	.byte	0x00, 0xf4, 0x21, 0x00


	//----- nvinfo : EIATTR_KPARAM_INFO
	.align		4
.L_63:
        /*0178*/ 	.byte	0x04, 0x17
        /*017a*/ 	.short	(.L_65 - .L_64)
.L_64:
        /*017c*/ 	.word	0x00000000
        /*0180*/ 	.short	0x0002
        /*0182*/ 	.short	0x0010
        /*0184*/ 	.byte	0x00, 0xf4, 0x21, 0x00


	//----- nvinfo : EIATTR_KPARAM_INFO
	.align		4
.L_65:
        /*0188*/ 	.byte	0x04, 0x17
        /*018a*/ 	.short	(.L_67 - .L_66)
.L_66:
        /*018c*/ 	.word	0x00000000
        /*0190*/ 	.short	0x0001
        /*0192*/ 	.short	0x0008
        /*0194*/ 	.byte	0x00, 0xf4, 0x21, 0x00


	//----- nvinfo : EIATTR_KPARAM_INFO
	.align		4
.L_67:
        /*0198*/ 	.byte	0x04, 0x17
        /*019a*/ 	.short	(.L_69 - .L_68)
.L_68:
        /*019c*/ 	.word	0x00000000
        /*01a0*/ 	.short	0x0000
        /*01a2*/ 	.short	0x0000
        /*01a4*/ 	.byte	0x00, 0xf4, 0x21, 0x00


	//----- nvinfo : EIATTR_AT_ENTRY_FRAGMENTS
	.align		4
.L_69:
        /*01a8*/ 	.byte	0x04, 0x4f
        /*01aa*/ 	.short	(.L_71 - .L_70)


	//   ....[0]....
.L_70:
        /*01ac*/ 	.word	0x00000004


	//----- nvinfo : EIATTR_RESERVED_SMEM_USED
	.align		4
.L_71:
        /*01b0*/ 	.byte	0x01, 0x41
	.zero		2


	//----- nvinfo : EIATTR_SPARSE_MMA_MASK
	.align		4
        /*01b4*/ 	.byte	0x03, 0x50
        /*01b6*/ 	.short	0x0000


	//----- nvinfo : EIATTR_TCGEN05_1CTA_USED
	.align		4
        /*01b8*/ 	.byte	0x01, 0x51
	.zero		2


	//----- nvinfo : EIATTR_MAXREG_COUNT
	.align		4
        /*01bc*/ 	.byte	0x03, 0x1b
        /*01be*/ 	.short	0x00ff


	//----- nvinfo : EIATTR_NUM_BARRIERS
	.align		4
        /*01c0*/ 	.byte	0x02, 0x4c
        /*01c2*/ 	.byte	0x01
	.zero		1


	//----- nvinfo : EIATTR_ANNOTATIONS
	.align		4
        /*01c4*/ 	.byte	0x04, 0x55
        /*01c6*/ 	.short	(.L_73 - .L_72)


	//   ....[0]....
.L_72:
        /*01c8*/ 	.word	0x00000001
        /*01cc*/ 	.byte	0x70, 0x2e, 0x00, 0x00, 0x01, 0x00, 0x00, 0x00, 0x20, 0x32, 0x00, 0x00, 0x01, 0x00, 0x00, 0x00
        /* <DEDUP_REMOVED lines=11> */
        /*028c*/ 	.byte	0x30, 0x72, 0x00, 0x00, 0x01, 0x00, 0x00, 0x00, 0x40, 0x93, 0x00, 0x00


	//----- nvinfo : EIATTR_INT_WARP_WIDE_INSTR_OFFSETS
	.align		4
.L_73:
        /*0298*/ 	.byte	0x04, 0x31
        /*029a*/ 	.short	(.L_75 - .L_74)


	//   ....[0]....
.L_74:
        /*029c*/ 	.word	0x000028d0


	//   ....[1]....
        /*02a0*/ 	.word	0x000028e0


	//   ....[2]....
        /*02a4*/ 	.word	0x00003d30


	//   ....[3]....
        /*02a8*/ 	.word	0x00003da0


	//   ....[4]....
        /*02ac*/ 	.word	0x00007a50


	//   ....[5]....
        /*02b0*/ 	.word	0x0000f7c0


	//   ....[6]....
        /*02b4*/ 	.word	0x0000f810


	//----- nvinfo : EIATTR_COOP_GROUP_MASK_REGIDS
	.align		4
.L_75:
        /*02b8*/ 	.byte	0x04, 0x29
        /*02ba*/ 	.short	(.L_77 - .L_76)


	//   ....[0]....
.L_76:
        /*02bc*/ 	.word	0xffffffff


	//   ....[1]....
        /*02c0*/ 	.word	0xffffffff


	//   ....[2]....
        /*02c4*/ 	.word	0xffffffff


	//   ....[3]....
        /*02c8*/ 	.word	0xffffffff


	//----- nvinfo : EIATTR_COOP_GROUP_INSTR_OFFSETS
	.align		4
.L_77:
        /*02cc*/ 	.byte	0x04, 0x28
        /*02ce*/ 	.short	(.L_79 - .L_78)


	//   ....[0]....
.L_78:
        /*02d0*/ 	.word	0x00000070


	//   ....[1]....
        /*02d4*/ 	.word	0x00000330


	//   ....[2]....
        /*02d8*/ 	.word	0x0000f650


	//   ....[3]....
        /*02dc*/ 	.word	0x0000f8c0


	//----- nvinfo : EIATTR_VRC_CTA_INIT_COUNT
	.align		4
.L_79:
        /*02e0*/ 	.byte	0x02, 0x4a
        /*02e2*/ 	.byte	0x80
	.zero		1


	//----- nvinfo : EIATTR_MBARRIER_INSTR_OFFSETS
	.align		4
        /*02e4*/ 	.byte	0x04, 0x39
        /*02e6*/ 	.short	(.L_81 - .L_80)


	//   ....[0]....
.L_80:
        /*02e8*/ 	.word	0x00003200
        /*02ec*/ 	.word	0x000000ff
        /*02f0*/ 	.word	0x00008000
        /*02f4*/ 	.short	0x0100
        /*02f6*/ 	.byte	0x09
	.zero		1


	//   ....[1]....
        /*02f8*/ 	.word	0x00003d40
        /*02fc*/ 	.word	0x000000ff
        /*0300*/ 	.word	0x00008008
        /*0304*/ 	.short	0x0100
        /*0306*/ 	.byte	0x09
	.zero		1


	//   ....[2]....
        /*0308*/ 	.word	0x00004000
        /*030c*/ 	.word	0x000000ff
        /*0310*/ 	.word	0x00006000
        /*0314*/ 	.short	0x0100
        /*0316*/ 	.byte	0x09
	.zero		1


	//   ....[3]....
        /*0318*/ 	.word	0x00004250
        /*031c*/ 	.word	0x000000ff
        /*0320*/ 	.word	0x00006000
        /*0324*/ 	.short	0x010a
        /*0326*/ 	.byte	0x09
	.zero		1


	//   ....[4]....
        /*0328*/ 	.word	0x00004c60
        /*032c*/ 	.word	0x000000ff
        /*0330*/ 	.word	0x00006000
        /*0334*/ 	.short	0x0108
        /*0336*/ 	.byte	0x09
	.zero		1


	//   ....[5]....
        /*0338*/ 	.word	0x00007bf0
        /*033c*/ 	.word	0x000000ff
        /*0340*/ 	.word	0x00008010
        /*0344*/ 	.short	0x0100
        /*0346*/ 	.byte	0x09
	.zero		1


	//   ....[6]....
        /*0348*/ 	.word	0x00007ef0
        /*034c*/ 	.word	0x000000ff
        /*0350*/ 	.word	0x00008010
        /*0354*/ 	.short	0x010a
        /*0356*/ 	.byte	0x09
	.zero		1


	//   ....[7]....
        /*0358*/ 	.word	0x00008330
        /*035c*/ 	.word	0x000000ff
        /*0360*/ 	.word	0x00008010
        /*0364*/ 	.short	0x0108
        /*0366*/ 	.byte	0x09
	.zero		1


	//   ....[8]....
        /*0368*/ 	.word	0x000083d0
        /*036c*/ 	.word	0x000000ff
        /*0370*/ 	.word	0x00000000
        /*0374*/ 	.short	0x010a
        /*0376*/ 	.byte	0x23
	.zero		1


	//   ....[9]....
        /*0378*/ 	.word	0x0000a970
        /*037c*/ 	.word	0x000000ff
        /*0380*/ 	.word	0x00000000
        /*0384*/ 	.short	0x010a
        /*0386*/ 	.byte	0x23
	.zero		1


	//   ....[10]....
        /*0388*/ 	.word	0x0000aaf0
        /*038c*/ 	.word	0x000000ff
        /*0390*/ 	.word	0x00008000
        /*0394*/ 	.short	0x0108
        /*0396*/ 	.byte	0x09
	.zero		1


	//   ....[11]....
        /*0398*/ 	.word	0x0000ac10
        /*039c*/ 	.word	0x000000ff
        /*03a0*/ 	.word	0x00008008
        /*03a4*/ 	.short	0x0108
        /*03a6*/ 	.byte	0x09
	.zero		1


	//   ....[12]....
        /*03a8*/ 	.word	0x0000f8e0
        /*03ac*/ 	.word	0x000000ff
        /*03b0*/ 	.word	0x00006000
        /*03b4*/ 	.short	0x010a
        /*03b6*/ 	.byte	0x09
	.zero		1


	//   ....[13]....
        /*03b8*/ 	.word	0x0000f910
        /*03bc*/ 	.word	0x000000ff
        /*03c0*/ 	.word	0x00008010
        /*03c4*/ 	.short	0x010a
        /*03c6*/ 	.byte	0x09
	.zero		1


	//   ....[14]....
        /*03c8*/ 	.word	0x0000f940
        /*03cc*/ 	.word	0x000000ff
        /*03d0*/ 	.word	0x00000000
        /*03d4*/ 	.short	0x010a
        /*03d6*/ 	.byte	0x23
	.zero		1


	//   ....[15]....
        /*03d8*/ 	.word	0x0000f970
        /*03dc*/ 	.word	0x000000ff
        /*03e0*/ 	.word	0x00000000
        /*03e4*/ 	.short	0x010a
        /*03e6*/ 	.byte	0x23
	.zero		1


	//----- nvinfo : EIATTR_NUM_MBARRIERS
	.align		4
.L_81:
        /*03e8*/ 	.byte	0x03, 0x38
        /*03ea*/ 	.short	0xffff


	//----- nvinfo : EIATTR_EXIT_INSTR_OFFSETS
	.align		4
        /*03ec*/ 	.byte	0x04, 0x1c
        /*03ee*/ 	.short	(.L_83 - .L_82)


	//   ....[0]....
.L_82:
        /*03f0*/ 	.word	0x0000f8d0


	//----- nvinfo : EIATTR_REQNTID
	.align		4
.L_83:
        /*03f4*/ 	.byte	0x04, 0x10
        /*03f6*/ 	.short	(.L_85 - .L_84)
.L_84:
        /*03f8*/ 	.word	0x00000080
        /*03fc*/ 	.word	0x00000001
        /*0400*/ 	.word	0x00000001


	//----- nvinfo : EIATTR_CRS_STACK_SIZE
	.align		4
.L_85:
        /*0404*/ 	.byte	0x04, 0x1e
        /*0406*/ 	.short	(.L_87 - .L_86)
.L_86:
        /*0408*/ 	.word	0x00000000


	//----- nvinfo : EIATTR_CBANK_PARAM_SIZE
	.align		4
.L_87:
        /*040c*/ 	.byte	0x03, 0x19
        /*040e*/ 	.short	0x0088


	//----- nvinfo : EIATTR_PARAM_CBANK
	.align		4
        /*0410*/ 	.byte	0x04, 0x0a
        /*0412*/ 	.short	(.L_89 - .L_88)
	.align		4
.L_88:
        /*0414*/ 	.word	index@(.nv.constant0.attn_fwd)
        /*0418*/ 	.short	0x0380
        /*041a*/ 	.short	0x0088


	//----- nvinfo : EIATTR_SW_WAR
	.align		4
.L_89:
        /*041c*/ 	.byte	0x04, 0x36
        /*041e*/ 	.short	(.L_91 - .L_90)
.L_90:
        /*0420*/ 	.word	0x00000008
.L_91:


//--------------------- .nv.compat                --------------------------
	.section	.nv.compat,"",@"SHT_CUDA_COMPAT_INFO"
	.align	4
        /*0000*/ 	.byte	0x02, 0x02, 0x02, 0x00, 0x02, 0x05, 0x05, 0x00, 0x02, 0x03, 0x00, 0x00, 0x02, 0x06, 0x01, 0x00


//--------------------- .nv.callgraph             --------------------------
	.section	.nv.callgraph,"",@"SHT_CUDA_CALLGRAPH"
	.align	4
	.sectionentsize	8
	.align		4
        /*0000*/ 	.word	0x00000000
	.align		4
        /*0004*/ 	.word	0xffffffff
	.align		4
        /*0008*/ 	.word	0x00000000
	.align		4
        /*000c*/ 	.word	0xfffffffe
	.align		4
        /*0010*/ 	.word	0x00000000
	.align		4
        /*0014*/ 	.word	0xfffffffd
	.align		4
        /*0018*/ 	.word	0x00000000
	.align		4
        /*001c*/ 	.word	0xfffffffc


//--------------------- .nv.constant4             --------------------------
	.section	.nv.constant4,"a",@progbits
	.align	8
	.align		8
.nv.constant4:
        /*0000*/ 	.dword	_$_str


//--------------------- .text.attn_fwd            --------------------------
	.section	.text.attn_fwd,"ax",@progbits
	.align	128
        .global         attn_fwd
        .type           attn_fwd,@function
        .size           attn_fwd,(.L_x_30 - attn_fwd)
        .other          attn_fwd,@"STO_CUDA_ENTRY STV_DEFAULT"
attn_fwd:
.text.attn_fwd:
[----:B------:R-:W0:Y:S01]  /*0000*/  LDC R1, c[0x0][0x37c] ;  /* 0x0000df00ff017b82 */ /* 0x000e220000000800 */
[----:B------:R-:W1:Y:S01]  /*0010*/  S2R R0, SR_TID.X ;  /* 0x0000000000007919 */ /* 0x000e620000002100 */
[----:B0-----:R-:W-:Y:S01]  /*0020*/  VIADD R1, R1, 0xffffff98 ;  /* 0xffffff9801017836 */ /* 0x001fe20000000000 */
[----:B-1----:R-:W-:-:S13]  /*0030*/  ISETP.GE.U32.AND P0, PT, R0, 0x20, PT ;  /* 0x000000200000780c */ /* 0x002fda0003f06070 */
[----:B------:R-:W-:Y:S02]  /*0040*/  VOTEU.ANY UP0, P0 ;  /* 0x0000000000ff7886 */ /* 0x000fe40000000100 */
[----:B------:R-:W-:Y:S05]  /*0050*/  BRA.U UP0, `(.L_x_0) ;  /* 0x0000000100b87547 */ /* 0x000fea000b800000 */
[----:B------:R-:W0:Y:S01]  /*0060*/  S2UR UR6, SR_CgaCtaId ;  /* 0x00000000000679c3 */ /* 0x000e220000008800 */
[----:B------:R-:W-:Y:S01]  /*0070*/  NOP ;  /* 0x0000000000007918 */ /* 0x000fe20000000000 */
[----:B------:R-:W-:Y:S02]  /*0080*/  UMOV UR4, 0x40 ;  /* 0x0000004000047882 */ /* 0x000fe40000000000 */
[----:B0-----:R-:W-:-:S09]  /*0090*/  ULEA UR4, UR6, UR4, 0x18 ;  /* 0x0000000406047291 */ /* 0x001fd2000f8ec0ff */
[----:B------:R-:W0:Y:S01]  /*00a0*/  LDS.U8 R0, [UR4] ;  /* 0x00000004ff007984 */ /* 0x000e220008000000 */
[----:B------:R-:W-:Y:S02]  /*00b0*/  UMOV UR4, 0x400 ;  /* 0x0000040000047882 */ /* 0x000fe40000000000 */
[----:B------:R-:W-:Y:S01]  /*00c0*/  ULEA UR4, UR6, UR4, 0x18 ;  /* 0x0000000406047291 */ /* 0x000fe2000f8ec0ff */
[----:B0-----:R-:W-:-:S13]  /*00d0*/  ISETP.NE.AND P0, PT, R0, RZ, PT ;  /* 0x000000ff0000720c */ /* 0x001fda0003f05270 */
[----:B------:R-:W-:Y:S05]  /*00e0*/  @P0 BRA `(.L_x_1) ;  /* 0x00000000007c0947 */ /* 0x000fea0003800000 */
[----:B------:R-:W-:-:S13]  /*00f0*/  ELECT P0, URZ, PT ;  /* 0x0000000000ff782f */ /* 0x000fda0003800000 */
[----:B------:R-:W-:Y:S05]  /*0100*/  @!P0 BRA `(.L_x_2) ;  /* 0x0000000000848947 */ /* 0x000fea0003800000 */
[----:B------:R-:W-:Y:S01]  /*0110*/  UMOV UR5, 0x8 ;  /* 0x0000000800057882 */ /* 0x000fe20000000000 */
[----:B------:R-:W-:Y:S02]  /*0120*/  IMAD.MOV.U32 R4, RZ, RZ, 0x1 ;  /* 0x00000001ff047424 */ /* 0x000fe400078e00ff */
[----:B------:R-:W-:Y:S02]  /*0130*/  IMAD.MOV.U32 R5, RZ, RZ, 0xff ;  /* 0x000000ffff057424 */ /* 0x000fe400078e00ff */
[----:B------:R-:W-:Y:S04]  /*0140*/  DEPBAR.LE SB0, 0x36 ;  /* 0x00008d800000791a */ /* 0x000fe80000000000 */
[----:B------:R-:W0:Y:S02]  /*0150*/  UTCATOMSWS.FIND_AND_SET.ALIGN UP1, UR5, UR5 ;  /* 0x00000005000575e3 */ /* 0x000e240008020800 */
[----:B0-----:R-:W-:-:S04]  /*0160*/  PLOP3.LUT P0, PT, PT, PT, UP1, 0x80, 0x8 ;  /* 0x000000000008781c */ /* 0x001fc80003f0f018 */
[----:B------:R-:W-:-:S04]  /*0170*/  SEL R0, RZ, 0xffffffff, !P0 ;  /* 0xffffffffff007807 */ /* 0x000fc80004000000 */
[----:B------:R-:W-:Y:S01]  /*0180*/  ISETP.NE.AND P0, PT, R0, RZ, PT ;  /* 0x000000ff0000720c */ /* 0x000fe20003f05270 */
[----:B------:R-:W-:-:S12]  /*0190*/  IMAD.U32 R0, RZ, RZ, UR5 ;  /* 0x00000005ff007e24 */ /* 0x000fd8000f8e00ff */
[----:B------:R-:W-:Y:S05]  /*01a0*/  @P0 BRA `(.L_x_3) ;  /* 0x0000000000240947 */ /* 0x000fea0003800000 */
.L_x_4:
[----:B------:R-:W-:Y:S05]  /*01b0*/  NANOSLEEP 0x64 ;  /* 0x000000640000795d */ /* 0x000fea0003800000 */
[----:B------:R-:W-:-:S05]  /*01c0*/  UMOV UR5, 0x8 ;  /* 0x0000000800057882 */ /* 0x000fca0000000000 */
[----:B------:R-:W-:Y:S04]  /*01d0*/  DEPBAR.LE SB0, 0x36 ;  /* 0x00008d800000791a */ /* 0x000fe80000000000 */
[----:B------:R-:W0:Y:S02]  /*01e0*/  UTCATOMSWS.FIND_AND_SET.ALIGN UP1, UR5, UR5 ;  /* 0x00000005000575e3 */ /* 0x000e240008020800 */
[----:B0-----:R-:W-:-:S04]  /*01f0*/  PLOP3.LUT P0, PT, PT, PT, UP1, 0x80, 0x8 ;  /* 0x000000000008781c */ /* 0x001fc80003f0f018 */
[----:B------:R-:W-:-:S04]  /*0200*/  SEL R0, RZ, 0xffffffff, !P0 ;  /* 0xffffffffff007807 */ /* 0x000fc80004000000 */
[----:B------:R-:W-:Y:S01]  /*0210*/  ISETP.NE.AND P0, PT, R0, RZ, PT ;  /* 0x000000ff0000720c */ /* 0x000fe20003f05270 */
[----:B------:R-:W-:-:S12]  /*0220*/  IMAD.U32 R0, RZ, RZ, UR5 ;  /* 0x00000005ff007e24 */ /* 0x000fd8000f8e00ff */
[----:B------:R-:W-:Y:S05]  /*0230*/  @!P0 BRA `(.L_x_4) ;  /* 0xfffffffc00dc8947 */ /* 0x000fea000383ffff */
.L_x_3:
[C---:B------:R-:W-:Y:S01]  /*0240*/  VIADD R3, R0.reuse, 0x10 ;  /* 0x0000001000037836 */ /* 0x040fe20000000000 */
[----:B------:R-:W-:Y:S01]  /*0250*/  UMOV UR5, 0x50 ;  /* 0x0000005000057882 */ /* 0x000fe20000000000 */
[----:B------:R-:W-:Y:S01]  /*0260*/  SHF.L.U32 R2, R5, R0, RZ ;  /* 0x0000000005027219 */ /* 0x000fe200000006ff */
[----:B------:R-:W-:Y:S01]  /*0270*/  ULEA UR5, UR6, UR5, 0x18 ;  /* 0x0000000506057291 */ /* 0x000fe2000f8ec0ff */
[----:B------:R-:W-:Y:S01]  /*0280*/  IMAD.SHL.U32 R0, R0, 0x20, RZ ;  /* 0x0000002000007824 */ /* 0x000fe200078e00ff */
[----:B------:R-:W-:-:S04]  /*0290*/  SHF.L.U32 R3, R4, R3, RZ ;  /* 0x0000000304037219 */ /* 0x000fc800000006ff */
[----:B------:R-:W-:-:S05]  /*02a0*/  LOP3.LUT R2, R3, R2, RZ, 0xfc, !PT ;  /* 0x0000000203027212 */ /* 0x000fca00078efcff */
[----:B------:R0:W-:Y:S04]  /*02b0*/  ATOMS.OR RZ, [UR5], R2 ;  /* 0x00000002ffff798c */ /* 0x0001e8000b000005 */
[----:B------:R0:W-:Y:S01]  /*02c0*/  STS [UR4], R0 ;  /* 0x00000000ff007988 */ /* 0x0001e20008000804 */
[----:B------:R-:W-:Y:S05]  /*02d0*/  BRA `(.L_x_2) ;  /* 0x0000000000107947 */ /* 0x000fea0003800000 */
.L_x_1:
[----:B------:R-:W-:Y:S01]  /*02e0*/  IMAD.MOV.U32 R0, RZ, RZ, -0x1 ;  /* 0xffffffffff007424 */ /* 0x000fe200078e00ff */
[----:B------:R-:W-:-:S04]  /*02f0*/  MOV R2, 0x320 ;  /* 0x0000032000027802 */ /* 0x000fc80000000f00 */
[----:B------:R0:W-:Y:S03]  /*0300*/  STS [UR4], R0 ;  /* 0x00000000ff007988 */ /* 0x0001e60008000804 */
[----:B0-----:R-:W-:Y:S05]  /*0310*/  CALL.REL.NOINC `($__internal_1_$__cuda_sm10x_tcgen05_guardrail_trap_phase_invalid_during_alloc) ;  /* 0x000000f400ac7944 */ /* 0x001fea0003c00000 */
.L_x_2:
[----:B------:R-:W-:Y:S05]  /*0320*/  WARPSYNC.ALL ;  /* 0x0000000000007948 */ /* 0x000fea0003800000 */
[----:B------:R-:W-:Y:S01]  /*0330*/  NOP ;  /* 0x0000000000007918 */ /* 0x000fe20000000000 */
.L_x_0:
[----:B------:R-:W1:Y:S01]  /*0340*/  S2UR UR7, SR_CgaCtaId ;  /* 0x00000000000779c3 */ /* 0x000e620000008800 */
[----:B------:R-:W2:Y:S01]  /*0350*/  S2R R250, SR_TID.X ;  /* 0x0000000000fa7919 */ /* 0x000ea20000002100 */
[----:B------:R-:W-:Y:S01]  /*0360*/  UMOV UR9, 0x400 ;  /* 0x0000040000097882 */ /* 0x000fe20000000000 */
[----:B------:R-:W3:Y:S01]  /*0370*/  LDCU.64 UR10, c[0x0][0x3b0] ;  /* 0x00007600ff0a77ac */ /* 0x000ee20008000a00 */
[----:B------:R-:W4:Y:S04]  /*0380*/  LDCU.64 UR4, c[0x0][0x3b0] ;  /* 0x00007600ff0477ac */ /* 0x000f280008000a00 */
[----:B------:R-:W0:Y:S01]  /*0390*/  S2UR UR6, SR_CTAID.X ;  /* 0x00000000000679c3 */ /* 0x000e220000002500 */
[----:B------:R-:W0:Y:S07]  /*03a0*/  LDCU.64 UR30, c[0x0][0x358] ;  /* 0x00006b00ff1e77ac */ /* 0x000e2e0008000a00 */
[----:B------:R-:W3:Y:S01]  /*03b0*/  S2UR UR8, SR_CTAID.Y ;  /* 0x00000000000879c3 */ /* 0x000ee20000002600 */
[----:B-1----:R-:W-:-:S07]  /*03c0*/  ULEA UR9, UR7, UR9, 0x18 ;  /* 0x0000000907097291 */ /* 0x002fce000f8ec0ff */
[----:B------:R-:W-:Y:S08]  /*03d0*/  BAR.SYNC.DEFER_BLOCKING 0x0 ;  /* 0x0000000000007b1d */ /* 0x000ff00000010000 */
[----:B------:R-:W1:Y:S01]  /*03e0*/  LDC.64 R6, c[0x0][0x380] ;  /* 0x0000e000ff067b82 */ /* 0x000e620000000a00 */
[----:B0-----:R-:W-:-:S06]  /*03f0*/  USHF.L.U32 UR6, UR6, 0x7, URZ ;  /* 0x0000000706067899 */ /* 0x001fcc00080006ff */
[----:B------:R-:W-:Y:S01]  /*0400*/  IMAD.U32 R133, RZ, RZ, UR6 ;  /* 0x00000006ff857e24 */ /* 0x000fe2000f8e00ff */
[----:B------:R-:W0:Y:S01]  /*0410*/  LDC.64 R248, c[0x0][0x380] ;  /* 0x0000e000fff87b82 */ /* 0x000e220000000a00 */
[----:B---3--:R-:W-:Y:S02]  /*0420*/  UIMAD UR10, UR8, UR10, URZ ;  /* 0x0000000a080a72a4 */ /* 0x008fe4000f8e02ff */
[----:B----4-:R-:W-:Y:S01]  /*0430*/  UIMAD UR4, UR8, UR4, URZ ;  /* 0x00000004080472a4 */ /* 0x010fe2000f8e02ff */
[----:B--2---:R-:W-:-:S04]  /*0440*/  LOP3.LUT R133, R133, 0x7f, R250, 0xf8, !PT ;  /* 0x0000007f85857812 */ /* 0x004fc800078ef8fa */
[----:B------:R-:W2:Y:S01]  /*0450*/  LDC R235, c[0x0][0x3b8] ;  /* 0x0000ee00ffeb7b82 */ /* 0x000ea20000000800 */
[C---:B------:R-:W-:Y:S01]  /*0460*/  IMAD R5, R133.reuse, UR11, RZ ;  /* 0x0000000b85057c24 */ /* 0x040fe2000f8e02ff */
[----:B------:R-:W3:Y:S01]  /*0470*/  LDS R132, [UR9] ;  /* 0x00000009ff847984 */ /* 0x000ee20008000800 */
[----:B------:R-:W-:Y:S01]  /*0480*/  IMAD R3, R133, UR5, RZ ;  /* 0x0000000585037c24 */ /* 0x000fe2000f8e02ff */
[----:B------:R-:W-:Y:S02]  /*0490*/  USHF.R.S32.HI UR11, URZ, 0x1f, UR10 ;  /* 0x0000001fff0b7899 */ /* 0x000fe4000801140a */
[----:B------:R-:W-:Y:S01]  /*04a0*/  SHF.R.S32.HI R0, RZ, 0x1f, R5 ;  /* 0x0000001fff007819 */ /* 0x000fe20000011405 */
[----:B------:R-:W-:Y:S01]  /*04b0*/  USHF.R.S32.HI UR5, URZ, 0x1f, UR4 ;  /* 0x0000001fff057899 */ /* 0x000fe20008011404 */
[----:B-1----:R-:W-:Y:S02]  /*04c0*/  IADD3 R2, P3, P2, R5, UR10, R6 ;  /* 0x0000000a05027c10 */ /* 0x002fe4000fa7e006 */
[----:B------:R-:W-:-:S02]  /*04d0*/  SHF.R.S32.HI R10, RZ, 0x1f, R3 ;  /* 0x0000001fff0a7819 */ /* 0x000fc40000011403 */
[----:B0-----:R-:W-:Y:S02]  /*04e0*/  IADD3 R248, P0, P1, R3, UR4, R248 ;  /* 0x0000000403f87c10 */ /* 0x001fe4000f91e0f8 */
[----:B------:R-:W-:Y:S01]  /*04f0*/  IADD3.X R3, PT, PT, R0, UR11, R7, P3, P2 ;  /* 0x0000000b00037c10 */ /* 0x000fe20009fe4407 */
[----:B------:R-:W-:Y:S01]  /*0500*/  BAR.SYNC.DEFER_BLOCKING 0x0 ;  /* 0x0000000000007b1d */ /* 0x000fe20000010000 */
[----:B------:R-:W-:Y:S01]  /*0510*/  IADD3.X R10, PT, PT, R10, UR5, R249, P0, P1 ;  /* 0x000000050a0a7c10 */ /* 0x000fe200087e24f9 */
[----:B--2---:R-:W-:-:S04]  /*0520*/  IMAD R11, R235, 0x7b, RZ ;  /* 0x0000007beb0b7824 */ /* 0x004fc800078e02ff */
[----:B------:R-:W0:Y:S01]  /*0530*/  LDCU.64 UR4, c[0x0][0x3b0] ;  /* 0x00007600ff0477ac */ /* 0x000e220008000a00 */
[C---:B------:R-:W-:Y:S02]  /*0540*/  IMAD.SHL.U32 R5, R235.reuse, 0x8, RZ ;  /* 0x00000008eb057824 */ /* 0x040fe400078e00ff */
[C---:B------:R-:W-:Y:S02]  /*0550*/  IMAD.SHL.U32 R7, R235.reuse, 0x10, RZ ;  /* 0x00000010eb077824 */ /* 0x040fe400078e00ff */
[----:B------:R-:W-:Y:S01]  /*0560*/  IMAD R9, R235, 0x18, RZ ;  /* 0x00000018eb097824 */ /* 0x000fe200078e02ff */
[-C--:B------:R-:W-:Y:S01]  /*0570*/  IADD3 RZ, P0, PT, R11, R248.reuse, RZ ;  /* 0x000000f80bff7210 */ /* 0x080fe20007f1e0ff */
[C---:B------:R-:W-:Y:S02]  /*0580*/  IMAD.SHL.U32 R13, R235.reuse, 0x20, RZ ;  /* 0x00000020eb0d7824 */ /* 0x040fe400078e00ff */
[----:B------:R-:W-:Y:S01]  /*0590*/  IMAD R15, R235, 0x28, RZ ;  /* 0x00000028eb0f7824 */ /* 0x000fe200078e02ff */
[-C--:B------:R-:W-:Y:S01]  /*05a0*/  IADD3 R4, P6, PT, R7, R248.reuse, RZ ;  /* 0x000000f807047210 */ /* 0x080fe20007fde0ff */
[----:B------:R-:W-:Y:S01]  /*05b0*/  IMAD R17, R235, 0x30, RZ ;  /* 0x00000030eb117824 */ /* 0x000fe200078e02ff */
[-C--:B------:R-:W-:Y:S01]  /*05c0*/  IADD3 R6, P5, PT, R9, R248.reuse, RZ ;  /* 0x000000f809067210 */ /* 0x080fe20007fbe0ff */
[----:B------:R-:W-:Y:S01]  /*05d0*/  IMAD R19, R235, 0x38, RZ ;  /* 0x00000038eb137824 */ /* 0x000fe200078e02ff */
[----:B------:R-:W-:Y:S01]  /*05e0*/  IADD3 R8, P1, PT, R13, R248, RZ ;  /* 0x000000f80d087210 */ /* 0x000fe20007f3e0ff */
[C---:B------:R-:W-:Y:S01]  /*05f0*/  IMAD.SHL.U32 R21, R235.reuse, 0x40, RZ ;  /* 0x00000040eb157824 */ /* 0x040fe200078e00ff */
[----:B------:R1:W5:Y:S01]  /*0600*/  LDG.E.U8 R0, desc[UR30][R2.64] ;  /* 0x0000001e02007981 */ /* 0x000362000c1e1100 */
[----:B------:R-:W-:Y:S01]  /*0610*/  IMAD R23, R235, 0x48, RZ ;  /* 0x00000048eb177824 */ /* 0x000fe200078e02ff */
[----:B------:R-:W-:Y:S01]  /*0620*/  LEA.HI.X.SX32 R11, R11, R10, 0x1, P0 ;  /* 0x0000000a0b0b7211 */ /* 0x000fe200000f0eff */
[----:B------:R-:W-:Y:S01]  /*0630*/  IMAD R25, R235, 0x50, RZ ;  /* 0x00000050eb197824 */ /* 0x000fe200078e02ff */
[----:B------:R-:W-:Y:S01]  /*0640*/  IADD3 R12, P0, PT, R15, R248, RZ ;  /* 0x000000f80f0c7210 */ /* 0x000fe20007f1e0ff */
[----:B------:R-:W-:-:S02]  /*0650*/  IMAD R27, R235, 0x58, RZ ;  /* 0x00000058eb1b7824 */ /* 0x000fc400078e02ff */
[C---:B------:R-:W-:Y:S02]  /*0660*/  IMAD R29, R235.reuse, 0x60, RZ ;  /* 0x00000060eb1d7824 */ /* 0x040fe400078e02ff */
[----:B------:R-:W-:Y:S01]  /*0670*/  IMAD R31, R235, 0x68, RZ ;  /* 0x00000068eb1f7824 */ /* 0x000fe200078e02ff */
[----:B-1----:R-:W-:Y:S01]  /*0680*/  IADD3 R2, P4, PT, R5, R248, RZ ;  /* 0x000000f805027210 */ /* 0x002fe20007f9e0ff */
[C---:B------:R-:W-:Y:S02]  /*0690*/  IMAD R33, R235.reuse, 0x70, RZ ;  /* 0x00000070eb217824 */ /* 0x040fe400078e02ff */
[----:B------:R-:W-:Y:S01]  /*06a0*/  IMAD R35, R235, 0x78, RZ ;  /* 0x00000078eb237824 */ /* 0x000fe200078e02ff */
[----:B------:R-:W-:Y:S01]  /*06b0*/  LEA.HI.X.SX32 R3, R5, R10, 0x1, P4 ;  /* 0x0000000a05037211 */ /* 0x000fe200020f0eff */
[----:B------:R-:W-:Y:S01]  /*06c0*/  IMAD R47, R235, 0x79, RZ ;  /* 0x00000079eb2f7824 */ /* 0x000fe200078e02ff */
[----:B------:R-:W-:Y:S01]  /*06d0*/  IADD3 R14, P4, PT, R17, R248, RZ ;  /* 0x000000f8110e7210 */ /* 0x000fe20007f9e0ff */
        /* <DEDUP_REMOVED lines=29> */
[-C--:B------:R-:W-:Y:S01]  /*08b0*/  LEA.HI.X.SX32 R21, R23, R10.reuse, 0x1, P1 ;  /* 0x0000000a17157211 */ /* 0x080fe200008f0eff */
[----:B------:R-:W-:Y:S01]  /*08c0*/  IMAD.SHL.U32 R67, R235, 0x2, RZ ;  /* 0x00000002eb437824 */ /* 0x000fe200078e00ff */
        /* <DEDUP_REMOVED lines=10> */
[-C--:B------:R-:W-:Y:S01]  /*0970*/  IADD3 RZ, P3, PT, R47, R248.reuse, RZ ;  /* 0x000000f82fff7210 */ /* 0x080fe20007f7e0ff */
[C---:B------:R-:W-:Y:S01]  /*0980*/  IMAD R81, R235.reuse, 0x32, RZ ;  /* 0x00000032eb517824 */ /* 0x040fe200078e02ff */
[----:B------:R-:W-:Y:S01]  /*0990*/  IADD3 R34, P4, PT, R248, R235, RZ ;  /* 0x000000ebf8227210 */ /* 0x000fe20007f9e0ff */
        /* <DEDUP_REMOVED lines=8> */
[----:B------:R-:W-:Y:S01]  /*0a20*/  IMAD R91, R235, 0x5a, RZ ;  /* 0x0000005aeb5b7824 */ /* 0x000fe200078e02ff */
[-C--:B------:R-:W-:Y:S01]  /*0a30*/  LEA.HI.X.SX32 R33, R35, R10.reuse, 0x1, P0 ;  /* 0x0000000a23217211 */ /* 0x080fe200000f0eff */
[C---:B------:R-:W-:Y:S01]  /*0a40*/  IMAD R93, R235.reuse, 0x62, RZ ;  /* 0x00000062eb5d7824 */ /* 0x040fe200078e02ff */
[CC--:B------:R-:W-:Y:S01]  /*0a50*/  LEA.HI.X.SX32 R35, R235.reuse, R10.reuse, 0x1, P4 ;  /* 0x0000000aeb237211 */ /* 0x0c0fe200020f0eff */
[----:B------:R-:W-:Y:S01]  /*0a60*/  IMAD R95, R235, 0x6a, RZ ;  /* 0x0000006aeb5f7824 */ /* 0x000fe200078e02ff */
[-C--:B------:R-:W-:Y:S01]  /*0a70*/  LEA.HI.X.SX32 R47, R47, R10.reuse, 0x1, P3 ;  /* 0x0000000a2f2f7211 */ /* 0x080fe200018f0eff */
[----:B------:R-:W-:Y:S01]  /*0a80*/  IMAD R97, R235, 0x72, RZ ;  /* 0x00000072eb617824 */ /* 0x000fe200078e02ff */
[----:B------:R-:W-:Y:S01]  /*0a90*/  LEA.HI.X.SX32 R37, R37, R10, 0x1, P6 ;  /* 0x0000000a25257211 */ /* 0x000fe200030f0eff */
[----:B------:R-:W-:Y:S01]  /*0aa0*/  IMAD R99, R235, 0x3, RZ ;  /* 0x00000003eb637824 */ /* 0x000fe200078e02ff */
[-C--:B------:R-:W-:Y:S01]  /*0ab0*/  IADD3 R40, P1, PT, R41, R248.reuse, RZ ;  /* 0x000000f829287210 */ /* 0x080fe20007f3e0ff */
[----:B------:R-:W-:Y:S01]  /*0ac0*/  IMAD R101, R235, 0xb, RZ ;  /* 0x0000000beb657824 */ /* 0x000fe200078e02ff */
[-C--:B------:R-:W-:Y:S01]  /*0ad0*/  IADD3 R42, P0, PT, R43, R248.reuse, RZ ;  /* 0x000000f82b2a7210 */ /* 0x080fe20007f1e0ff */
[----:B------:R-:W-:Y:S01]  /*0ae0*/  IMAD R103, R235, 0x13, RZ ;  /* 0x00000013eb677824 */ /* 0x000fe200078e02ff */
[-C--:B------:R-:W-:Y:S01]  /*0af0*/  IADD3 R44, P4, PT, R45, R248.reuse, RZ ;  /* 0x000000f82d2c7210 */ /* 0x080fe20007f9e0ff */
[----:B------:R-:W-:Y:S01]  /*0b00*/  IMAD R105, R235, 0x1b, RZ ;  /* 0x0000001beb697824 */ /* 0x000fe200078e02ff */
[-C--:B------:R-:W-:Y:S01]  /*0b10*/  IADD3 R48, P3, PT, R49, R248.reuse, RZ ;  /* 0x000000f831307210 */ /* 0x080fe20007f7e0ff */
        /* <DEDUP_REMOVED lines=10> */
[----:B------:R-:W-:Y:S01]  /*0bc0*/  IMAD R117, R235, 0x4b, RZ ;  /* 0x0000004beb757824 */ /* 0x000fe200078e02ff */
[-C--:B------:R-:W-:Y:S01]  /*0bd0*/  LEA.HI.X.SX32 R45, R45, R10.reuse, 0x1, P4 ;  /* 0x0000000a2d2d7211 */ /* 0x080fe200020f0eff */
        /* <DEDUP_REMOVED lines=10> */
[----:B------:R-:W-:Y:S01]  /*0c80*/  IMAD.SHL.U32 R129, R235, 0x4, RZ ;  /* 0x00000004eb817824 */ /* 0x000fe200078e00ff */
        /* <DEDUP_REMOVED lines=18> */
[-C--:B------:R-:W-:Y:S01]  /*0db0*/  IADD3 RZ, P2, PT, R79, R248.reuse, RZ ;  /* 0x000000f84fff7210 */ /* 0x080fe20007f5e0ff */
        /* <DEDUP_REMOVED lines=100> */
[----:B------:R-:W5:Y:S01]  /*1400*/  LDG.E.U8 R2, desc[UR30][R2.64] ;  /* 0x0000001e02027981 */ /* 0x000f62000c1e1100 */
[----:B------:R-:W-:-:S02]  /*1410*/  LEA.HI.X.SX32 R111, R111, R10, 0x1, P1 ;  /* 0x0000000a6f6f7211 */ /* 0x000fc400008f0eff */
[-C--:B------:R-:W-:Y:S01]  /*1420*/  LEA.HI.X.SX32 R113, R113, R10.reuse, 0x1, P0 ;  /* 0x0000000a71717211 */ /* 0x080fe200000f0eff */
[----:B------:R1:W5:Y:S01]  /*1430*/  LDG.E.U8 R16, desc[UR30][R16.64] ;  /* 0x0000001e10107981 */ /* 0x000362000c1e1100 */
[-C--:B------:R-:W-:Y:S02]  /*1440*/  LEA.HI.X.SX32 R115, R115, R10.reuse, 0x1, P4 ;  /* 0x0000000a73737211 */ /* 0x080fe400020f0eff */
[-C--:B------:R-:W-:Y:S01]  /*1450*/  LEA.HI.X.SX32 R117, R117, R10.reuse, 0x1, P3 ;  /* 0x0000000a75757211 */ /* 0x080fe200018f0eff */
[----:B0-----:R-:W-:Y:S01]  /*1460*/  UIMAD UR4, UR8, UR4, URZ ;  /* 0x00000004080472a4 */ /* 0x001fe2000f8e02ff */
[----:B------:R-:W-:Y:S01]  /*1470*/  LEA.HI.X.SX32 R119, R119, R10, 0x1, P6 ;  /* 0x0000000a77777211 */ /* 0x000fe200030f0eff */
[----:B------:R-:W5:Y:S01]  /*1480*/  LDG.E.U8 R24, desc[UR30][R24.64] ;  /* 0x0000001e18187981 */ /* 0x000f62000c1e1100 */
[-C--:B------:R-:W-:Y:S02]  /*1490*/  IADD3 R122, P2, PT, R123, R248.reuse, RZ ;  /* 0x000000f87b7a7210 */ /* 0x080fe40007f5e0ff */
[-C--:B------:R-:W-:Y:S01]  /*14a0*/  IADD3 R124, P1, PT, R125, R248.reuse, RZ ;  /* 0x000000f87d7c7210 */ /* 0x080fe20007f3e0ff */
[----:B------:R-:W5:Y:S01]  /*14b0*/  LDG.E.U8 R26, desc[UR30][R26.64] ;  /* 0x0000001e1a1a7981 */ /* 0x000f62000c1e1100 */
[----:B------:R-:W-:-:S02]  /*14c0*/  IADD3 R126, P0, PT, R127, R248, RZ ;  /* 0x000000f87f7e7210 */ /* 0x000fc40007f1e0ff */
[-C--:B------:R-:W-:Y:S01]  /*14d0*/  IADD3 R128, P4, PT, R129, R248.reuse, RZ ;  /* 0x000000f881807210 */ /* 0x080fe20007f9e0ff */
[----:B------:R-:W5:Y:S01]  /*14e0*/  LDG.E.U8 R28, desc[UR30][R28.64] ;  /* 0x0000001e1c1c7981 */ /* 0x000f62000c1e1100 */
[-C--:B------:R-:W-:Y:S02]  /*14f0*/  IADD3 R130, P3, PT, R131, R248.reuse, RZ ;  /* 0x000000f883827210 */ /* 0x080fe40007f7e0ff */
[----:B------:R-:W-:Y:S01]  /*1500*/  IADD3 R134, P6, PT, R135, R248, RZ ;  /* 0x000000f887867210 */ /* 0x000fe20007fde0ff */
[----:B------:R-:W5:Y:S01]  /*1510*/  LDG.E.U8 R14, desc[UR30][R14.64] ;  /* 0x0000001e0e0e7981 */ /* 0x000f62000c1e1100 */
[----:B------:R-:W-:Y:S02]  /*1520*/  LEA.HI.X.SX32 R121, R121, R10, 0x1, P5 ;  /* 0x0000000a79797211 */ /* 0x000fe400028f0eff */
[----:B------:R-:W-:Y:S01]  /*1530*/  IADD3 R136, P5, PT, R137, R248, RZ ;  /* 0x000000f889887210 */ /* 0x000fe20007fbe0ff */
[----:B-1----:R-:W-:Y:S01]  /*1540*/  IMAD R17, R133, UR5, RZ ;  /* 0x0000000585117c24 */ /* 0x002fe2000f8e02ff */
[-C--:B------:R-:W-:Y:S01]  /*1550*/  LEA.HI.X.SX32 R123, R123, R10.reuse, 0x1, P2 ;  /* 0x0000000a7b7b7211 */ /* 0x080fe200010f0eff */
[----:B------:R-:W5:Y:S01]  /*1560*/  LDG.E.U8 R6, desc[UR30][R6.64] ;  /* 0x0000001e06067981 */ /* 0x000f62000c1e1100 */
[----:B------:R-:W-:-:S02]  /*1570*/  LEA.HI.X.SX32 R125, R125, R10, 0x1, P1 ;  /* 0x0000000a7d7d7211 */ /* 0x000fc400008f0eff */
[-C--:B------:R-:W-:Y:S01]  /*1580*/  LEA.HI.X.SX32 R127, R127, R10.reuse, 0x1, P0 ;  /* 0x0000000a7f7f7211 */ /* 0x080fe200000f0eff */
[----:B------:R-:W5:Y:S01]  /*1590*/  LDG.E.U8 R8, desc[UR30][R8.64] ;  /* 0x0000001e08087981 */ /* 0x000f62000c1e1100 */
[-C--:B------:R-:W-:Y:S02]  /*15a0*/  LEA.HI.X.SX32 R129, R129, R10.reuse, 0x1, P4 ;  /* 0x0000000a81817211 */ /* 0x080fe400020f0eff */
[-C--:B------:R-:W-:Y:S01]  /*15b0*/  LEA.HI.X.SX32 R131, R131, R10.reuse, 0x1, P3 ;  /* 0x0000000a83837211 */ /* 0x080fe200018f0eff */
[----:B------:R-:W5:Y:S01]  /*15c0*/  LDG.E.U8 R12, desc[UR30][R12.64] ;  /* 0x0000001e0c0c7981 */ /* 0x000f62000c1e1100 */
[----:B------:R-:W-:Y:S02]  /*15d0*/  LEA.HI.X.SX32 R135, R135, R10, 0x1, P6 ;  /* 0x0000000a87877211 */ /* 0x000fe400030f0eff */
[-C--:B------:R-:W-:Y:S01]  /*15e0*/  IADD3 R138, P2, PT, R139, R248.reuse, RZ ;  /* 0x000000f88b8a7210 */ /* 0x080fe20007f5e0ff */
[----:B------:R0:W5:Y:S01]  /*15f0*/  LDG.E.U8 R3, desc[UR30][R128.64] ;  /* 0x0000001e80037981 */ /* 0x000162000c1e1100 */
[----:B------:R-:W-:-:S02]  /*1600*/  IADD3 R140, P1, PT, R141, R248, RZ ;  /* 0x000000f88d8c7210 */ /* 0x000fc40007f3e0ff */
[-C--:B------:R-:W-:Y:S01]  /*1610*/  IADD3 R142, P0, PT, R143, R248.reuse, RZ ;  /* 0x000000f88f8e7210 */ /* 0x080fe20007f1e0ff */
[----:B------:R-:W5:Y:S01]  /*1620*/  LDG.E.U8 R18, desc[UR30][R18.64] ;  /* 0x0000001e12127981 */ /* 0x000f62000c1e1100 */
[-C--:B------:R-:W-:Y:S02]  /*1630*/  IADD3 R144, P4, PT, R145, R248.reuse, RZ ;  /* 0x000000f891907210 */ /* 0x080fe40007f9e0ff */
[-C--:B------:R-:W-:Y:S01]  /*1640*/  IADD3 R146, P3, PT, R147, R248.reuse, RZ ;  /* 0x000000f893927210 */ /* 0x080fe20007f7e0ff */
[----:B------:R-:W5:Y:S01]  /*1650*/  LDG.E.U8 R20, desc[UR30][R20.64] ;  /* 0x0000001e14147981 */ /* 0x000f62000c1e1100 */
[----:B------:R-:W-:Y:S01]  /*1660*/  IADD3 R148, P6, PT, R149, R248, RZ ;  /* 0x000000f895947210 */ /* 0x000fe20007fde0ff */
[----:B0-----:R-:W0:Y:S01]  /*1670*/  LDC.64 R128, c[0x0][0x380] ;  /* 0x0000e000ff807b82 */ /* 0x001e220000000a00 */
[----:B------:R-:W-:Y:S01]  /*1680*/  LEA.HI.X.SX32 R137, R137, R10, 0x1, P5 ;  /* 0x0000000a89897211 */ /* 0x000fe200028f0eff */
[----:B------:R-:W-:Y:S01]  /*1690*/  USHF.R.S32.HI UR5, URZ, 0x1f, UR4 ;  /* 0x0000001fff057899 */ /* 0x000fe20008011404 */
[----:B------:R-:W-:Y:S01]  /*16a0*/  IADD3 R150, P5, PT, R151, R248, RZ ;  /* 0x000000f897967210 */ /* 0x000fe20007fbe0ff */
[----:B------:R-:W5:Y:S01]  /*16b0*/  LDG.E.U8 R22, desc[UR30][R22.64] ;  /* 0x0000001e16167981 */ /* 0x000f62000c1e1100 */
[----:B------:R-:W-:-:S02]  /*16c0*/  LEA.HI.X.SX32 R139, R139, R10, 0x1, P2 ;  /* 0x0000000a8b8b7211 */ /* 0x000fc400010f0eff */
[-C--:B------:R-:W-:Y:S01]  /*16d0*/  LEA.HI.X.SX32 R141, R141, R10.reuse, 0x1, P1 ;  /* 0x0000000a8d8d7211 */ /* 0x080fe200008f0eff */
[----:B------:R-:W5:Y:S01]  /*16e0*/  LDG.E.U8 R30, desc[UR30][R30.64] ;  /* 0x0000001e1e1e7981 */ /* 0x000f62000c1e1100 */
[-C--:B------:R-:W-:Y:S02]  /*16f0*/  LEA.HI.X.SX32 R143, R143, R10.reuse, 0x1, P0 ;  /* 0x0000000a8f8f7211 */ /* 0x080fe400000f0eff */
[-C--:B------:R-:W-:Y:S01]  /*1700*/  LEA.HI.X.SX32 R145, R145, R10.reuse, 0x1, P4 ;  /* 0x0000000a91917211 */ /* 0x080fe200020f0eff */
[----:B------:R-:W5:Y:S01]  /*1710*/  LDG.E.U8 R32, desc[UR30][R32.64] ;  /* 0x0000001e20207981 */ /* 0x000f62000c1e1100 */
[-C--:B------:R-:W-:Y:S02]  /*1720*/  LEA.HI.X.SX32 R147, R147, R10.reuse, 0x1, P3 ;  /* 0x0000000a93937211 */ /* 0x080fe400018f0eff */
[----:B------:R-:W-:Y:S01]  /*1730*/  LEA.HI.X.SX32 R149, R149, R10, 0x1, P6 ;  /* 0x0000000a95957211 */ /* 0x000fe200030f0eff */
[----:B------:R-:W5:Y:S01]  /*1740*/  LDG.E.U8 R34, desc[UR30][R34.64] ;  /* 0x0000001e22227981 */ /* 0x000f62000c1e1100 */
[----:B------:R-:W-:-:S02]  /*1750*/  IADD3 R152, P2, PT, R153, R248, RZ ;  /* 0x000000f899987210 */ /* 0x000fc40007f5e0ff */
[-C--:B------:R-:W-:Y:S01]  /*1760*/  IADD3 R154, P1, PT, R155, R248.reuse, RZ ;  /* 0x000000f89b9a7210 */ /* 0x080fe20007f3e0ff */
[----:B------:R-:W5:Y:S01]  /*1770*/  LDG.E.U8 R7, desc[UR30][R146.64] ;  /* 0x0000001e92077981 */ /* 0x000f62000c1e1100 */
[-C--:B------:R-:W-:Y:S02]  /*1780*/  IADD3 R156, P0, PT, R157, R248.reuse, RZ ;  /* 0x000000f89d9c7210 */ /* 0x080fe40007f1e0ff */
[-C--:B------:R-:W-:Y:S01]  /*1790*/  IADD3 R158, P4, PT, R159, R248.reuse, RZ ;  /* 0x000000f89f9e7210 */ /* 0x080fe20007f9e0ff */
[----:B------:R-:W5:Y:S01]  /*17a0*/  LDG.E.U8 R9, desc[UR30][R148.64] ;  /* 0x0000001e94097981 */ /* 0x000f62000c1e1100 */
[-C--:B------:R-:W-:Y:S02]  /*17b0*/  IADD3 R160, P3, PT, R161, R248.reuse, RZ ;  /* 0x000000f8a1a07210 */ /* 0x080fe40007f7e0ff */
[----:B------:R-:W-:Y:S01]  /*17c0*/  IADD3 R162, P6, PT, R163, R248, RZ ;  /* 0x000000f8a3a27210 */ /* 0x000fe20007fde0ff */
[----:B------:R-:W5:Y:S01]  /*17d0*/  LDG.E.U8 R36, desc[UR30][R36.64] ;  /* 0x0000001e24247981 */ /* 0x000f62000c1e1100 */
[----:B------:R-:W-:-:S02]  /*17e0*/  LEA.HI.X.SX32 R151, R151, R10, 0x1, P5 ;  /* 0x0000000a97977211 */ /* 0x000fc400028f0eff */
[----:B------:R-:W-:Y:S01]  /*17f0*/  IADD3 R164, P5, PT, R165, R248, RZ ;  /* 0x000000f8a5a47210 */ /* 0x000fe20007fbe0ff */
[----:B------:R-:W5:Y:S01]  /*1800*/  LDG.E.U8 R38, desc[UR30][R38.64] ;  /* 0x0000001e26267981 */ /* 0x000f62000c1e1100 */
[-C--:B------:R-:W-:Y:S02]  /*1810*/  LEA.HI.X.SX32 R153, R153, R10.reuse, 0x1, P2 ;  /* 0x0000000a99997211 */ /* 0x080fe400010f0eff */
[-C--:B------:R-:W-:Y:S01]  /*1820*/  LEA.HI.X.SX32 R155, R155, R10.reuse, 0x1, P1 ;  /* 0x0000000a9b9b7211 */ /* 0x080fe200008f0eff */
[----:B------:R-:W5:Y:S01]  /*1830*/  LDG.E.U8 R13, desc[UR30][R150.64] ;  /* 0x0000001e960d7981 */ /* 0x000f62000c1e1100 */
[-C--:B------:R-:W-:Y:S02]  /*1840*/  LEA.HI.X.SX32 R157, R157, R10.reuse, 0x1, P0 ;  /* 0x0000000a9d9d7211 */ /* 0x080fe400000f0eff */
[-C--:B------:R-:W-:Y:S01]  /*1850*/  LEA.HI.X.SX32 R159, R159, R10.reuse, 0x1, P4 ;  /* 0x0000000a9f9f7211 */ /* 0x080fe200020f0eff */
[----:B------:R1:W5:Y:S01]  /*1860*/  LDG.E.U8 R15, desc[UR30][R152.64] ;  /* 0x0000001e980f7981 */ /* 0x000362000c1e1100 */
[----:B------:R-:W-:-:S02]  /*1870*/  LEA.HI.X.SX32 R161, R161, R10, 0x1, P3 ;  /* 0x0000000aa1a17211 */ /* 0x000fc400018f0eff */
[----:B------:R-:W-:Y:S01]  /*1880*/  LEA.HI.X.SX32 R163, R163, R10, 0x1, P6 ;  /* 0x0000000aa3a37211 */ /* 0x000fe200030f0eff */
[----:B------:R-:W5:Y:S01]  /*1890*/  LDG.E.U8 R40, desc[UR30][R40.64] ;  /* 0x0000001e28287981 */ /* 0x000f62000c1e1100 */
[-C--:B------:R-:W-:Y:S02]  /*18a0*/  IADD3 R166, P2, PT, R167, R248.reuse, RZ ;  /* 0x000000f8a7a67210 */ /* 0x080fe40007f5e0ff */
[-C--:B------:R-:W-:Y:S01]  /*18b0*/  IADD3 R168, P1, PT, R169, R248.reuse, RZ ;  /* 0x000000f8a9a87210 */ /* 0x080fe20007f3e0ff */
[----:B------:R-:W5:Y:S01]  /*18c0*/  LDG.E.U8 R42, desc[UR30][R42.64] ;  /* 0x0000001e2a2a7981 */ /* 0x000f62000c1e1100 */
[-C--:B------:R-:W-:Y:S02]  /*18d0*/  IADD3 R170, P0, PT, R171, R248.reuse, RZ ;  /* 0x000000f8abaa7210 */ /* 0x080fe40007f1e0ff */
[-C--:B------:R-:W-:Y:S01]  /*18e0*/  IADD3 R172, P4, PT, R173, R248.reuse, RZ ;  /* 0x000000f8adac7210 */ /* 0x080fe20007f9e0ff */
[----:B------:R-:W5:Y:S01]  /*18f0*/  LDG.E.U8 R44, desc[UR30][R44.64] ;  /* 0x0000001e2c2c7981 */ /* 0x000f62000c1e1100 */
[----:B------:R-:W-:-:S02]  /*1900*/  IADD3 R174, P3, PT, R175, R248, RZ ;  /* 0x000000f8afae7210 */ /* 0x000fc40007f7e0ff */
[----:B------:R-:W-:Y:S01]  /*1910*/  IADD3 R176, P6, PT, R177, R248, RZ ;  /* 0x000000f8b1b07210 */ /* 0x000fe20007fde0ff */
[----:B------:R-:W5:Y:S01]  /*1920*/  LDG.E.U8 R48, desc[UR30][R48.64] ;  /* 0x0000001e30307981 */ /* 0x000f62000c1e1100 */
[----:B------:R-:W-:Y:S02]  /*1930*/  LEA.HI.X.SX32 R165, R165, R10, 0x1, P5 ;  /* 0x0000000aa5a57211 */ /* 0x000fe400028f0eff */
[----:B------:R-:W-:Y:S01]  /*1940*/  IADD3 R178, P5, PT, R179, R248, RZ ;  /* 0x000000f8b3b27210 */ /* 0x000fe20007fbe0ff */
[----:B------:R-:W5:Y:S01]  /*1950*/  LDG.E.U8 R50, desc[UR30][R50.64] ;  /* 0x0000001e32327981 */ /* 0x000f62000c1e1100 */
[-C--:B------:R-:W-:Y:S02]  /*1960*/  LEA.HI.X.SX32 R167, R167, R10.reuse, 0x1, P2 ;  /* 0x0000000aa7a77211 */ /* 0x080fe400010f0eff */
[-C--:B------:R-:W-:Y:S01]  /*1970*/  LEA.HI.X.SX32 R169, R169, R10.reuse, 0x1, P1 ;  /* 0x0000000aa9a97211 */ /* 0x080fe200008f0eff */
[----:B------:R-:W5:Y:S01]  /*1980*/  LDG.E.U8 R52, desc[UR30][R52.64] ;  /* 0x0000001e34347981 */ /* 0x000f62000c1e1100 */
[----:B------:R-:W-:-:S02]  /*1990*/  LEA.HI.X.SX32 R171, R171, R10, 0x1, P0 ;  /* 0x0000000aabab7211 */ /* 0x000fc400000f0eff */
[-C--:B------:R-:W-:Y:S01]  /*19a0*/  LEA.HI.X.SX32 R173, R173, R10.reuse, 0x1, P4 ;  /* 0x0000000aadad7211 */ /* 0x080fe200020f0eff */
[----:B------:R-:W5:Y:S01]  /*19b0*/  LDG.E.U8 R54, desc[UR30][R54.64] ;  /* 0x0000001e36367981 */ /* 0x000f62000c1e1100 */
[-C--:B------:R-:W-:Y:S02]  /*19c0*/  LEA.HI.X.SX32 R175, R175, R10.reuse, 0x1, P3 ;  /* 0x0000000aafaf7211 */ /* 0x080fe400018f0eff */
        /* <DEDUP_REMOVED lines=40> */
[----:B------:R-:W5:Y:S01]  /*1c50*/  LDG.E.U8 R84, desc[UR30][R84.64] ;  /* 0x0000001e54547981 */ /* 0x000f62000c1e1100 */
        /* <DEDUP_REMOVED lines=64> */
[-C--:B------:R-:W-:Y:S01]  /*2060*/  LEA.HI.X.SX32 R247, R247, R10.reuse, 0x1, P6 ;  /* 0x0000000af7f77211 */ /* 0x080fe200030f0eff */
[----:B------:R-:W5:Y:S01]  /*2070*/  LDG.E.U8 R130, desc[UR30][R130.64] ;  /* 0x0000001e82827981 */ /* 0x000f62000c1e1100 */
[----:B------:R-:W-:Y:S02]  /*2080*/  LEA.HI.X.SX32 R249, R46, R10, 0x1, P5 ;  /* 0x0000000a2ef97211 */ /* 0x000fe400028f0eff */
[----:B------:R-:W2:Y:S01]  /*2090*/  LDC R10, c[0x0][0x3b8] ;  /* 0x0000ee00ff0a7b82 */ /* 0x000ea20000000800 */
[----:B0-----:R-:W-:Y:S01]  /*20a0*/  IADD3 R128, P1, P0, R17, UR4, R128 ;  /* 0x0000000411807c10 */ /* 0x001fe2000f83e080 */
[----:B------:R-:W5:Y:S01]  /*20b0*/  LDG.E.U8 R136, desc[UR30][R136.64] ;  /* 0x0000001e88887981 */ /* 0x000f62000c1e1100 */
[----:B------:R-:W-:Y:S01]  /*20c0*/  SHF.R.S32.HI R46, RZ, 0x1f, R17 ;  /* 0x0000001fff2e7819 */ /* 0x000fe20000011411 */
[----:B------:R-:W0:Y:S02]  /*20d0*/  LDCU UR4, c[0x0][0x3c8] ;  /* 0x00007900ff0477ac */ /* 0x000e240008000800 */
[----:B------:R-:W5:Y:S01]  /*20e0*/  LDG.E.U8 R138, desc[UR30][R138.64] ;  /* 0x0000001e8a8a7981 */ /* 0x000f62000c1e1100 */
[----:B-1----:R-:W-:-:S03]  /*20f0*/  IADD3.X R152, PT, PT, R46, UR5, R129, P1, P0 ;  /* 0x000000052e987c10 */ /* 0x002fc60008fe0481 */
[----:B------:R-:W5:Y:S04]  /*2100*/  LDG.E.U8 R140, desc[UR30][R140.64] ;  /* 0x0000001e8c8c7981 */ /* 0x000f68000c1e1100 */
[----:B------:R-:W5:Y:S04]  /*2110*/  LDG.E.U8 R142, desc[UR30][R142.64] ;  /* 0x0000001e8e8e7981 */ /* 0x000f68000c1e1100 */
[----:B------:R-:W5:Y:S04]  /*2120*/  LDG.E.U8 R144, desc[UR30][R144.64] ;  /* 0x0000001e90907981 */ /* 0x000f68000c1e1100 */
[----:B------:R-:W5:Y:S01]  /*2130*/  LDG.E.U8 R154, desc[UR30][R154.64] ;  /* 0x0000001e9a9a7981 */ /* 0x000f62000c1e1100 */
[----:B--2---:R-:W-:-:S02]  /*2140*/  IMAD R25, R10, 0x7d, RZ ;  /* 0x0000007d0a197824 */ /* 0x004fc400078e02ff */
[C---:B------:R-:W-:Y:S01]  /*2150*/  IMAD R27, R10.reuse, 0x7e, RZ ;  /* 0x0000007e0a1b7824 */ /* 0x040fe200078e02ff */
[----:B------:R-:W5:Y:S01]  /*2160*/  LDG.E.U8 R156, desc[UR30][R156.64] ;  /* 0x0000001e9c9c7981 */ /* 0x000f62000c1e1100 */
[C---:B------:R-:W-:Y:S01]  /*2170*/  IMAD R29, R10.reuse, 0x7f, RZ ;  /* 0x0000007f0a1d7824 */ /* 0x040fe200078e02ff */
[-C--:B------:R-:W-:Y:S01]  /*2180*/  IADD3 R146, P1, PT, R25, R128.reuse, RZ ;  /* 0x0000008019927210 */ /* 0x080fe20007f3e0ff */
[C---:B------:R-:W-:Y:S01]  /*2190*/  IMAD R17, R10.reuse, 0x79, RZ ;  /* 0x000000790a117824 */ /* 0x040fe200078e02ff */
[-C--:B------:R-:W-:Y:S01]  /*21a0*/  IADD3 R148, P2, PT, R27, R128.reuse, RZ ;  /* 0x000000801b947210 */ /* 0x080fe20007f5e0ff */
[C---:B------:R-:W-:Y:S01]  /*21b0*/  IMAD R21, R10.reuse, 0x7b, RZ ;  /* 0x0000007b0a157824 */ /* 0x040fe200078e02ff */
[----:B------:R-:W-:Y:S01]  /*21c0*/  IADD3 R150, P3, PT, R29, R128, RZ ;  /* 0x000000801d967210 */ /* 0x000fe20007f7e0ff */
[C---:B------:R-:W-:Y:S01]  /*21d0*/  IMAD R19, R10.reuse, 0x7a, RZ ;  /* 0x0000007a0a137824 */ /* 0x040fe200078e02ff */
[----:B------:R-:W5:Y:S01]  /*21e0*/  LDG.E.U8 R158, desc[UR30][R158.64] ;  /* 0x0000001e9e9e7981 */ /* 0x000f62000c1e1100 */
[----:B------:R-:W-:Y:S01]  /*21f0*/  IMAD R23, R10, 0x7c, RZ ;  /* 0x0000007c0a177824 */ /* 0x000fe200078e02ff */
[-C--:B------:R-:W-:Y:S01]  /*2200*/  LEA.HI.X.SX32 R147, R25, R152.reuse, 0x1, P1 ;  /* 0x0000009819937211 */ /* 0x080fe200008f0eff */
[--C-:B------:R-:W-:Y:S01]  /*2210*/  IMAD.IADD R46, R17, 0x1, R128.reuse ;  /* 0x00000001112e7824 */ /* 0x100fe200078e0280 */
[-C--:B------:R-:W-:Y:S01]  /*2220*/  LEA.HI.X.SX32 R149, R27, R152.reuse, 0x1, P2 ;  /* 0x000000981b957211 */ /* 0x080fe200010f0eff */
[--C-:B------:R-:W-:Y:S01]  /*2230*/  IMAD.IADD R10, R21, 0x1, R128.reuse ;  /* 0x00000001150a7824 */ /* 0x100fe200078e0280 */
[----:B------:R-:W-:Y:S01]  /*2240*/  LEA.HI.X.SX32 R151, R29, R152, 0x1, P3 ;  /* 0x000000981d977211 */ /* 0x000fe200018f0eff */
[----:B------:R-:W-:Y:S01]  /*2250*/  IMAD.IADD R78, R19, 0x1, R128 ;  /* 0x00000001134e7824 */ /* 0x000fe200078e0280 */
[----:B------:R-:W5:Y:S04]  /*2260*/  LDG.E.U8 R160, desc[UR30][R160.64] ;  /* 0x0000001ea0a07981 */ /* 0x000f68000c1e1100 */
        /* <DEDUP_REMOVED lines=51> */
[----:B------:R1:W5:Y:S02]  /*25a0*/  LDG.E.U8 R5, desc[UR30][R134.64] ;  /* 0x0000001e86057981 */ /* 0x000364000c1e1100 */
[----:B-1----:R-:W-:-:S02]  /*25b0*/  IADD3 R134, P0, PT, R23, R128, RZ ;  /* 0x0000008017867210 */ /* 0x002fc40007f1e0ff */
[----:B------:R-:W1:Y:S02]  /*25c0*/  LDC.64 R128, c[0x0][0x3c0] ;  /* 0x0000f000ff807b82 */ /* 0x000e640000000a00 */
[----:B------:R-:W-:Y:S02]  /*25d0*/  LEA.HI.X.SX32 R135, R23, R152, 0x1, P0 ;  /* 0x0000009817877211 */ /* 0x000fe400000f0eff */
[----:B------:R-:W-:Y:S02]  /*25e0*/  LOP3.LUT R17, R250, 0x7f, RZ, 0xc0, !PT ;  /* 0x0000007ffa117812 */ /* 0x000fe400078ec0ff */
[----:B------:R-:W-:Y:S01]  /*25f0*/  SHF.R.U32.HI R23, RZ, 0x5, R250 ;  /* 0x00000005ff177819 */ /* 0x000fe200000116fa */
[----:B------:R2:W5:Y:S01]  /*2600*/  LDG.E.U8 R21, desc[UR30][R134.64] ;  /* 0x0000001e86157981 */ /* 0x000562000c1e1100 */
[----:B------:R-:W2:Y:S01]  /*2610*/  LDC.64 R152, c[0x0][0x388] ;  /* 0x0000e200ff987b82 */ /* 0x000ea20000000a00 */
[----:B0-----:R-:W-:Y:S01]  /*2620*/  IMAD R19, R17, UR4, RZ ;  /* 0x0000000411137c24 */ /* 0x001fe2000f8e02ff */
[----:B------:R-:W-:-:S02]  /*2630*/  R2UR UR23, R23 ;  /* 0x00000000171772ca */ /* 0x000fc400000e0000 */
[----:B---3--:R-:W-:Y:S02]  /*2640*/  R2UR UR36, R132 ;  /* 0x00000000842472ca */ /* 0x008fe400000e0000 */
[----:B------:R-:W-:Y:S01]  /*2650*/  LOP3.LUT R252, R250, 0x7f, RZ, 0xc0, !PT ;  /* 0x0000007ffafc7812 */ /* 0x000fe200078ec0ff */
[----:B-1----:R-:W-:-:S05]  /*2660*/  IMAD R17, R128, UR8, RZ ;  /* 0x0000000880117c24 */ /* 0x002fca000f8e02ff */
[--C-:B------:R-:W-:Y:S02]  /*2670*/  SHF.R.S32.HI R128, RZ, 0x1f, R17.reuse ;  /* 0x0000001fff807819 */ /* 0x100fe40000011411 */
[----:B--2---:R-:W-:Y:S02]  /*2680*/  IADD3 R134, P0, P1, R19, R152, R17 ;  /* 0x0000009813867210 */ /* 0x004fe4000791e011 */
[----:B------:R-:W-:-:S04]  /*2690*/  SHF.R.S32.HI R19, RZ, 0x1f, R19 ;  /* 0x0000001fff137819 */ /* 0x000fc80000011413 */
[----:B------:R-:W-:Y:S01]  /*26a0*/  IADD3.X R135, PT, PT, R19, R153, R128, P0, P1 ;  /* 0x0000009913877210 */ /* 0x000fe200007e2480 */
[----:B------:R-:W-:Y:S06]  /*26b0*/  BRA.U UP0, `(.L_x_5) ;  /* 0x0000000100187547 */ /* 0x000fec000b800000 */
[----:B------:R-:W-:Y:S01]  /*26c0*/  ELECT P0, URZ, PT ;  /* 0x0000000000ff782f */ /* 0x000fe20003800000 */
[----:B------:R-:W-:Y:S01]  /*26d0*/  IMAD.MOV.U32 R11, RZ, RZ, 0x1 ;  /* 0x00000001ff0b7424 */ /* 0x000fe200078e00ff */
[----:B------:R-:W-:Y:S01]  /*26e0*/  UMOV UR4, 0x40 ;  /* 0x0000004000047882 */ /* 0x000fe20000000000 */
[----:B------:R-:W-:Y:S01]  /*26f0*/  UVIRTCOUNT.DEALLOC.SMPOOL 0x80 ;  /* 0x000000800000784c */ /* 0x000fe20000000000 */
[----:B------:R-:W-:-:S09]  /*2700*/  ULEA UR4, UR7, UR4, 0x18 ;  /* 0x0000000407047291 */ /* 0x000fd2000f8ec0ff */
[----:B------:R0:W-:Y:S03]  /*2710*/  @P0 STS.U8 [UR4], R11 ;  /* 0x0000000bff000988 */ /* 0x0001e60008000004 */
.L_x_5:
[----:B-----5:R-:W-:Y:S01]  /*2720*/  STS.U8 [R252+UR9], R0 ;  /* 0x00000000fc007988 */ /* 0x020fe20008000009 */
[C---:B------:R-:W-:Y:S01]  /*2730*/  LOP3.LUT R49, R252.reuse, 0x10, RZ, 0x3c, !PT ;  /* 0x00000010fc317812 */ /* 0x040fe200078e3cff */
[----:B------:R-:W-:Y:S01]  /*2740*/  USHF.L.U32 UR4, UR23, 0x15, URZ ;  /* 0x0000001517047899 */ /* 0x000fe200080006ff */
[C---:B------:R-:W-:Y:S01]  /*2750*/  LOP3.LUT R47, R252.reuse, 0x20, RZ, 0x3c, !PT ;  /* 0x00000020fc2f7812 */ /* 0x040fe200078e3cff */
[----:B------:R1:W-:Y:S01]  /*2760*/  STS.U8 [R252+UR9+0x400], R2 ;  /* 0x00040002fc007988 */ /* 0x0003e20008000009 */
[C---:B------:R-:W-:Y:S01]  /*2770*/  LOP3.LUT R45, R252.reuse, 0x30, RZ, 0x3c, !PT ;  /* 0x00000030fc2d7812 */ /* 0x040fe200078e3cff */
[----:B------:R-:W-:Y:S01]  /*2780*/  ULOP3.LUT UR4, UR4, 0x600000, URZ, 0xc0, !UPT ;  /* 0x0060000004047892 */ /* 0x000fe2000f8ec0ff */
[C---:B------:R-:W-:Y:S01]  /*2790*/  LOP3.LUT R43, R252.reuse, 0x40, RZ, 0x3c, !PT ;  /* 0x00000040fc2b7812 */ /* 0x040fe200078e3cff */
[----:B------:R2:W-:Y:S01]  /*27a0*/  STS.U8 [R252+UR9+0x800], R4 ;  /* 0x00080004fc007988 */ /* 0x0005e20008000009 */
[C---:B------:R-:W-:Y:S01]  /*27b0*/  LOP3.LUT R41, R252.reuse, 0x50, RZ, 0x3c, !PT ;  /* 0x00000050fc297812 */ /* 0x040fe200078e3cff */
[----:B------:R-:W-:Y:S01]  /*27c0*/  UIADD3 UR15, UPT, UPT, UR36, UR4, URZ ;  /* 0x00000004240f7290 */ /* 0x000fe2000fffe0ff */
[C---:B------:R-:W-:Y:S01]  /*27d0*/  LOP3.LUT R39, R252.reuse, 0x60, RZ, 0x3c, !PT ;  /* 0x00000060fc277812 */ /* 0x040fe200078e3cff */
[----:B------:R-:W-:Y:S01]  /*27e0*/  STS.U8 [R252+UR9+0xc00], R6 ;  /* 0x000c0006fc007988 */ /* 0x000fe20008000009 */
[----:B------:R-:W-:Y:S01]  /*27f0*/  LOP3.LUT R37, R252, 0x70, RZ, 0x3c, !PT ;  /* 0x00000070fc257812 */ /* 0x000fe200078e3cff */
[----:B------:R-:W-:Y:S01]  /*2800*/  UMOV UR5, 0x1 ;  /* 0x0000000100057882 */ /* 0x000fe20000000000 */
[----:B------:R-:W-:Y:S01]  /*2810*/  LOP3.LUT P4, RZ, R250, 0x7f, RZ, 0xc0, !PT ;  /* 0x0000007ffaff7812 */ /* 0x000fe2000788c0ff */
[----:B------:R-:W-:Y:S01]  /*2820*/  STS.U8 [R252+UR9+0x1000], R8 ;  /* 0x00100008fc007988 */ /* 0x000fe20008000009 */
[----:B------:R-:W-:Y:S01]  /*2830*/  UIADD3 UR37, UPT, UPT, UR6, 0x80, URZ ;  /* 0x0000008006257890 */ /* 0x000fe2000fffe0ff */
[----:B-1----:R-:W1:Y:S01]  /*2840*/  LDC R2, c[0x0][0x3c4] ;  /* 0x0000f100ff027b82 */ /* 0x002e620000000800 */
[----:B0-----:R-:W-:Y:S01]  /*2850*/  PRMT R11, RZ, 0x7610, R11 ;  /* 0x00007610ff0b7816 */ /* 0x001fe2000000000b */
[----:B------:R-:W-:Y:S01]  /*2860*/  STS.U8 [R252+UR9+0x1400], R12 ;  /* 0x0014000cfc007988 */ /* 0x000fe20008000009 */
[----:B------:R-:W0:Y:S01]  /*2870*/  LDCU UR7, c[0x0][0x3c4] ;  /* 0x00007880ff0777ac */ /* 0x000e220008000800 */
[----:B------:R-:W-:-:S02]  /*2880*/  PRMT R0, RZ, 0x7610, R0 ;  /* 0x00007610ff007816 */ /* 0x000fc40000000000 */
[----:B------:R-:W-:Y:S01]  /*2890*/  STS.U8 [R252+UR9+0x1800], R14 ;  /* 0x0018000efc007988 */ /* 0x000fe20008000009 */
[----:B------:R-:W-:Y:S01]  /*28a0*/  ISETP.LT.AND P0, PT, RZ, UR37, PT ;  /* 0x00000025ff007c0c */ /* 0x000fe2000bf01270 */
[----:B------:R-:W3:Y:S02]  /*28b0*/  LDCU UR18, c[0x0][0x3d0] ;  /* 0x00007a00ff1277ac */ /* 0x000ee40008000800 */
[----:B------:R-:W-:Y:S01]  /*28c0*/  STS.U8 [R252+UR9+0x1c00], R16 ;  /* 0x001c0010fc007988 */ /* 0x000fe20008000009 */
[----:B------:R-:W-:Y:S01]  /*28d0*/  VOTEU.ALL UP1, P4 ;  /* 0x0000000000ff7886 */ /* 0x000fe20002020000 */
[----:B------:R-:W-:Y:S02]  /*28e0*/  VOTEU.ALL UP2, P4 ;  /* 0x0000000000ff7886 */ /* 0x000fe40002040000 */
[----:B------:R-:W-:Y:S01]  /*28f0*/  STS.U8 [R252+UR9+0x2000], R18 ;  /* 0x00200012fc007988 */ /* 0x000fe20008000009 */
[----:B------:R-:W-:Y:S01]  /*2900*/  PRMT R27, RZ, 0x7610, R27 ;  /* 0x00007610ff1b7816 */ /* 0x000fe2000000001b */
[----:B------:R-:W4:Y:S01]  /*2910*/  LDCU UR19, c[0x0][0x3d8] ;  /* 0x00007b00ff1377ac */ /* 0x000f220008000800 */
[----:B------:R-:W-:-:S04]  /*2920*/  @!UP1 UIADD3 UR10, UPT, UPT, -UR5, 0x100000, URZ ;  /* 0x00100000050a9890 */ /* 0x000fc8000fffe1ff */
[----:B------:R-:W-:Y:S02]  /*2930*/  @!UP1 USHF.L.U32 UR11, UR10, 0xb, URZ ;  /* 0x0000000b0a0b9899 */ /* 0x000fe400080006ff */
[----:B------:R-:W-:Y:S01]  /*2940*/  @!UP1 USHF.L.U32 UR10, UR10, 0x1, URZ ;  /* 0x000000010a0a9899 */ /* 0x000fe200080006ff */
[----:B------:R-:W-:Y:S04]  /*2950*/  STS.U8 [R252+UR9+0x2400], R20 ;  /* 0x00240014fc007988 */ /* 0x000fe80008000009 */
[----:B------:R-:W-:Y:S04]  /*2960*/  STS.U8 [R252+UR9+0x2800], R22 ;  /* 0x00280016fc007988 */ /* 0x000fe80008000009 */
[----:B------:R-:W-:Y:S04]  /*2970*/  STS.U8 [R252+UR9+0x2c00], R24 ;  /* 0x002c0018fc007988 */ /* 0x000fe80008000009 */
[----:B------:R0:W-:Y:S04]  /*2980*/  STS.U8 [R252+UR9+0x3000], R26 ;  /* 0x0030001afc007988 */ /* 0x0001e80008000009 */
[----:B------:R-:W-:Y:S04]  /*2990*/  STS.U8 [R252+UR9+0x3400], R28 ;  /* 0x0034001cfc007988 */ /* 0x000fe80008000009 */
[----:B------:R-:W-:Y:S01]  /*29a0*/  STS.U8 [R252+UR9+0x3800], R30 ;  /* 0x0038001efc007988 */ /* 0x000fe20008000009 */
[----:B------:R-:W-:Y:S03]  /*29b0*/  STTM.x128 tmem[UR15], RZ ;  /* 0x000000ff000079ed */ /* 0x000fe600083c000f */
[----:B------:R-:W-:Y:S01]  /*29c0*/  STS.U8 [R252+UR9+0x3c00], R32 ;  /* 0x003c0020fc007988 */ /* 0x000fe20008000009 */
[----:B--2---:R-:W-:Y:S01]  /*29d0*/  PRMT R4, RZ, 0x7610, R4 ;  /* 0x00007610ff047816 */ /* 0x004fe20000000004 */
[----:B0-----:R-:W0:Y:S02]  /*29e0*/  LDC R26, c[0x0][0x3c4] ;  /* 0x0000f100ff1a7b82 */ /* 0x001e240000000800 */
[----:B------:R-:W-:Y:S04]  /*29f0*/  STS.U8 [R49+UR9+0x80], R34 ;  /* 0x0000802231007988 */ /* 0x000fe80008000009 */
        /* <DEDUP_REMOVED lines=48> */
[----:B------:R2:W-:Y:S04]  /*2d00*/  STS.U8 [R43+UR9+0x200], R3 ;  /* 0x000200032b007988 */ /* 0x0005e80008000009 */
[----:B------:R-:W-:Y:S04]  /*2d10*/  STS.U8 [R43+UR9+0x600], R130 ;  /* 0x000600822b007988 */ /* 0x000fe80008000009 */
[----:B------:R0:W-:Y:S01]  /*2d20*/  STS.U8 [R43+UR9+0xa00], R5 ;  /* 0x000a00052b007988 */ /* 0x0001e20008000009 */
[----:B--2---:R-:W-:-:S03]  /*2d30*/  IMAD.SHL.U32 R3, R129, 0x2, RZ ;  /* 0x0000000281037824 */ /* 0x004fc600078e00ff */
[----:B------:R-:W-:Y:S02]  /*2d40*/  STS.U8 [R43+UR9+0xe00], R136 ;  /* 0x000e00882b007988 */ /* 0x000fe40008000009 */
[-C--:B------:R-:W-:Y:S02]  /*2d50*/  IADD3 R16, P1, PT, R3, R134.reuse, RZ ;  /* 0x0000008603107210 */ /* 0x080fe40007f3e0ff */
[----:B------:R-:W-:Y:S01]  /*2d60*/  STS.U8 [R43+UR9+0x1200], R138 ;  /* 0x0012008a2b007988 */ /* 0x000fe20008000009 */
[----:B0-----:R-:W-:Y:S01]  /*2d70*/  IMAD R5, R129, 0x3, RZ ;  /* 0x0000000381057824 */ /* 0x001fe200078e02ff */
[----:B------:R-:W-:Y:S02]  /*2d80*/  LEA.HI.X.SX32 R17, R3, R135, 0x1, P1 ;  /* 0x0000008703117211 */ /* 0x000fe400008f0eff */
[----:B------:R-:W-:Y:S02]  /*2d90*/  STS.U8 [R43+UR9+0x1600], R140 ;  /* 0x0016008c2b007988 */ /* 0x000fe40008000009 */
[----:B------:R-:W-:-:S02]  /*2da0*/  IADD3 R14, P2, PT, R5, R134, RZ ;  /* 0x00000086050e7210 */ /* 0x000fc40007f5e0ff */
[----:B------:R0:W-:Y:S04]  /*2db0*/  STS.U8 [R43+UR9+0x1a00], R142 ;  /* 0x001a008e2b007988 */ /* 0x0001e80008000009 */
[----:B------:R-:W-:Y:S04]  /*2dc0*/  STS.U8 [R43+UR9+0x1e00], R144 ;  /* 0x001e00902b007988 */ /* 0x000fe80008000009 */
[----:B------:R2:W-:Y:S01]  /*2dd0*/  STS.U8 [R43+UR9+0x2200], R7 ;  /* 0x002200072b007988 */ /* 0x0005e20008000009 */
[----:B------:R-:W-:Y:S01]  /*2de0*/  PRMT R6, RZ, 0x7610, R6 ;  /* 0x00007610ff067816 */ /* 0x000fe20000000006 */
[C---:B------:R-:W-:Y:S01]  /*2df0*/  IMAD.SHL.U32 R3, R129.reuse, 0x4, RZ ;  /* 0x0000000481037824 */ /* 0x040fe200078e00ff */
[----:B------:R-:W-:Y:S01]  /*2e00*/  PRMT R8, RZ, 0x7610, R8 ;  /* 0x00007610ff087816 */ /* 0x000fe20000000008 */
[----:B------:R-:W-:Y:S01]  /*2e10*/  STS.U8 [R43+UR9+0x2600], R9 ;  /* 0x002600092b007988 */ /* 0x000fe20008000009 */
[----:B------:R-:W-:Y:S01]  /*2e20*/  PRMT R10, RZ, 0x7610, R10 ;  /* 0x00007610ff0a7816 */ /* 0x000fe2000000000a */
[----:B0-----:R-:W0:Y:S02]  /*2e30*/  LDC.64 R142, c[0x0][0x390] ;  /* 0x0000e400ff8e7b82 */ /* 0x001e240000000a00 */
[----:B------:R1:W-:Y:S04]  /*2e40*/  STS.U8 [R43+UR9+0x2a00], R13 ;  /* 0x002a000d2b007988 */ /* 0x0003e80008000009 */
[----:B------:R0:W-:Y:S04]  /*2e50*/  STS.U8 [R43+UR9+0x2e00], R15 ;  /* 0x002e000f2b007988 */ /* 0x0001e80008000009 */
[----:B------:R-:W-:Y:S04]  /*2e60*/  STS.U8 [R43+UR9+0x3200], R154 ;  /* 0x0032009a2b007988 */ /* 0x000fe80008000009 */
[----:B------:R0:W-:Y:S01]  /*2e70*/  STL.64 [R1+0x50], R16 ;  /* 0x0000501001007387 */ /* 0x0001e20000100a00 */
[----:B--2---:R-:W-:Y:S01]  /*2e80*/  IMAD R7, R129, 0x6, RZ ;  /* 0x0000000681077824 */ /* 0x004fe200078e02ff */
[----:B-1----:R-:W1:Y:S02]  /*2e90*/  LDC R13, c[0x0][0x3c4] ;  /* 0x0000f100ff0d7b82 */ /* 0x002e640000000800 */
        /* <DEDUP_REMOVED lines=49> */
[----:B------:R-:W-:Y:S01]  /*31b0*/  STS.U8 [R37+UR9+0x3b80], R248 ;  /* 0x003b80f825007988 */ /* 0x000fe20008000009 */
[----:B------:R-:W2:Y:S02]  /*31c0*/  FENCE.VIEW.ASYNC.T ;  /* 0x00000000000073c6 */ /* 0x000ea40000000200 */
[----:B--2---:R-:W-:Y:S01]  /*31d0*/  BAR.SYNC.DEFER_BLOCKING 0x0 ;  /* 0x0000000000007b1d */ /* 0x004fe20000010000 */
[----:B0-----:R-:W-:-:S05]  /*31e0*/  LEA.HI.X.SX32 R15, R5, R135, 0x1, P2 ;  /* 0x00000087050f7211 */ /* 0x001fca00010f0eff */
[----:B------:R-:W0:Y:S02]  /*31f0*/  FENCE.VIEW.ASYNC.S ;  /* 0x00000000000073c6 */ /* 0x000e240000000000 */
[----:B0-----:R0:W2:Y:S02]  /*3200*/  @!UP2 SYNCS.EXCH.64 URZ, [UR9+0x8000], UR10 ;  /* 0x0080000a09ffa5b2 */ /* 0x0010a40008000100 */
[----:B--2---:R-:W-:Y:S06]  /*3210*/  BAR.SYNC.DEFER_BLOCKING 0x0 ;  /* 0x0000000000007b1d */ /* 0x004fec0000010000 */
[----:B------:R2:W-:Y:S01]  /*3220*/  STL.64 [R1+0x48], R14 ;  /* 0x0000480e01007387 */ /* 0x0005e20000100a00 */
[----:B------:R-:W-:-:S02]  /*3230*/  IMAD R5, R129, 0x5, RZ ;  /* 0x0000000581057824 */ /* 0x000fc400078e02ff */
[----:B------:R-:W-:Y:S01]  /*3240*/  IMAD R129, R129, 0x7, RZ ;  /* 0x0000000781817824 */ /* 0x000fe200078e02ff */
[----:B------:R0:W3:Y:S04]  /*3250*/  @P0 LDG.E.U8 R4, desc[UR30][R16.64] ;  /* 0x0000001e10040981 */ /* 0x0000e8000c1e1100 */
[----:B------:R2:W3:Y:S01]  /*3260*/  @P0 LDG.E.U8 R6, desc[UR30][R14.64] ;  /* 0x0000001e0e060981 */ /* 0x0004e2000c1e1100 */
[-C--:B------:R-:W-:Y:S02]  /*3270*/  IADD3 R18, P2, PT, R7, R134.reuse, RZ ;  /* 0x0000008607127210 */ /* 0x080fe40007f5e0ff */
[----:B------:R-:W-:Y:S01]  /*3280*/  PRMT R9, RZ, 0x7610, R9 ;  /* 0x00007610ff097816 */ /* 0x000fe20000000009 */
[----:B------:R-:W3:Y:S01]  /*3290*/  @P0 LDG.E.U8 R0, desc[UR30][R134.64] ;  /* 0x0000001e86000981 */ /* 0x000ee2000c1e1100 */
[C---:B0-----:R-:W-:Y:S01]  /*32a0*/  IADD3 R16, P1, PT, R3.reuse, R134, RZ ;  /* 0x0000008603107210 */ /* 0x041fe20007f3e0ff */
[----:B--2---:R-:W0:Y:S03]  /*32b0*/  LDC R14, c[0x0][0x3c4] ;  /* 0x0000f100ff0e7b82 */ /* 0x004e260000000800 */
[----:B------:R-:W-:-:S05]  /*32c0*/  LEA.HI.X.SX32 R17, R3, R135, 0x1, P1 ;  /* 0x0000008703117211 */ /* 0x000fca00008f0eff */
[----:B------:R-:W2:Y:S01]  /*32d0*/  LDC R3, c[0x0][0x3c4] ;  /* 0x0000f100ff037b82 */ /* 0x000ea20000000800 */
[CC--:B------:R-:W-:Y:S01]  /*32e0*/  IADD3 R24, P1, PT, R5.reuse, R134.reuse, RZ ;  /* 0x0000008605187210 */ /* 0x0c0fe20007f3e0ff */
[----:B------:R1:W-:Y:S04]  /*32f0*/  STL.64 [R1+0x40], R16 ;  /* 0x0000401001007387 */ /* 0x0003e80000100a00 */
[----:B------:R1:W3:Y:S01]  /*3300*/  @P0 LDG.E.U8 R8, desc[UR30][R16.64] ;  /* 0x0000001e10080981 */ /* 0x0002e2000c1e1100 */
[-C--:B------:R-:W-:Y:S01]  /*3310*/  LEA.HI.X.SX32 R25, R5, R135.reuse, 0x1, P1 ;  /* 0x0000008705197211 */ /* 0x080fe200008f0eff */
[----:B------:R-:W4:Y:S01]  /*3320*/  LDC R15, c[0x0][0x3c4] ;  /* 0x0000f100ff0f7b82 */ /* 0x000f220000000800 */
[-C--:B------:R-:W-:Y:S02]  /*3330*/  LEA.HI.X.SX32 R19, R7, R135.reuse, 0x1, P2 ;  /* 0x0000008707137211 */ /* 0x080fe400010f0eff */
[C---:B-1----:R-:W-:Y:S01]  /*3340*/  IADD3 R16, P3, PT, R129.reuse, R134, RZ ;  /* 0x0000008681107210 */ /* 0x042fe20007f7e0ff */
[----:B------:R-:W-:Y:S03]  /*3350*/  STL.64 [R1+0x38], R24 ;  /* 0x0000381801007387 */ /* 0x000fe60000100a00 */
[----:B------:R-:W-:Y:S01]  /*3360*/  LEA.HI.X.SX32 R17, R129, R135, 0x1, P3 ;  /* 0x0000008781117211 */ /* 0x000fe200018f0eff */
[----:B------:R-:W-:Y:S01]  /*3370*/  STL.64 [R1+0x30], R18 ;  /* 0x0000301201007387 */ /* 0x000fe20000100a00 */
[----:B0-----:R-:W-:-:S02]  /*3380*/  IMAD R7, R14, 0x18, RZ ;  /* 0x000000180e077824 */ /* 0x001fc400078e02ff */
[----:B--2---:R-:W-:Y:S01]  /*3390*/  IMAD.SHL.U32 R3, R3, 0x8, RZ ;  /* 0x0000000803037824 */ /* 0x004fe200078e00ff */
[----:B------:R0:W-:Y:S01]  /*33a0*/  STL.64 [R1+0x28], R16 ;  /* 0x0000281001007387 */ /* 0x0001e20000100a00 */
[----:B------:R-:W1:Y:S03]  /*33b0*/  LDC R14, c[0x0][0x3c4] ;  /* 0x0000f100ff0e7b82 */ /* 0x000e660000000800 */
[----:B------:R0:W2:Y:S01]  /*33c0*/  @P0 LDG.E.U8 R11, desc[UR30][R16.64] ;  /* 0x0000001e100b0981 */ /* 0x0000a2000c1e1100 */
[----:B------:R-:W-:Y:S01]  /*33d0*/  IADD3 R220, P3, PT, R7, R134, RZ ;  /* 0x0000008607dc7210 */ /* 0x000fe20007f7e0ff */
[----:B------:R-:W-:Y:S02]  /*33e0*/  IMAD.SHL.U32 R5, R2, 0x10, RZ ;  /* 0x0000001002057824 */ /* 0x000fe400078e00ff */
[----:B------:R4:W2:Y:S01]  /*33f0*/  @P0 LDG.E.U8 R10, desc[UR30][R18.64] ;  /* 0x0000001e120a0981 */ /* 0x0008a2000c1e1100 */
[----:B------:R-:W-:-:S03]  /*3400*/  PRMT R12, RZ, 0x7610, R12 ;  /* 0x00007610ff0c7816 */ /* 0x000fc6000000000c */
[----:B------:R4:W2:Y:S01]  /*3410*/  @P0 LDG.E.U8 R9, desc[UR30][R24.64] ;  /* 0x0000001e18090981 */ /* 0x0008a2000c1e1100 */
[----:B0-----:R-:W0:Y:S01]  /*3420*/  LDC R17, c[0x0][0x3c4] ;  /* 0x0000f100ff117b82 */ /* 0x001e220000000800 */
[-C--:B------:R-:W-:Y:S02]  /*3430*/  LEA.HI.X.SX32 R221, R7, R135.reuse, 0x1, P3 ;  /* 0x0000008707dd7211 */ /* 0x080fe400018f0eff */
[-C--:B----4-:R-:W-:Y:S02]  /*3440*/  IADD3 R18, P1, PT, R3, R134.reuse, RZ ;  /* 0x0000008603127210 */ /* 0x090fe40007f3e0ff */
[----:B------:R-:W-:Y:S01]  /*3450*/  IADD3 R236, P2, PT, R5, R134, RZ ;  /* 0x0000008605ec7210 */ /* 0x000fe20007f5e0ff */
[----:B------:R-:W4:Y:S02]  /*3460*/  @P0 LDG.E.U8 R27, desc[UR30][R220.64] ;  /* 0x0000001edc1b0981 */ /* 0x000f24000c1e1100 */
[----:B------:R-:W1:Y:S01]  /*3470*/  LDC R7, c[0x0][0x3c4] ;  /* 0x0000f100ff077b82 */ /* 0x000e620000000800 */
[-C--:B------:R-:W-:Y:S01]  /*3480*/  LEA.HI.X.SX32 R19, R3, R135.reuse, 0x1, P1 ;  /* 0x0000008703137211 */ /* 0x080fe200008f0eff */
[----:B------:R-:W-:Y:S01]  /*3490*/  IMAD R3, R13, 0x9, RZ ;  /* 0x000000090d037824 */ /* 0x000fe200078e02ff */
[----:B------:R-:W-:-:S05]  /*34a0*/  LEA.HI.X.SX32 R237, R5, R135, 0x1, P2 ;  /* 0x0000008705ed7211 */ /* 0x000fca00010f0eff */
[----:B------:R-:W1:Y:S01]  /*34b0*/  LDC R16, c[0x0][0x3c4] ;  /* 0x0000f100ff107b82 */ /* 0x000e620000000800 */
[----:B------:R-:W-:Y:S01]  /*34c0*/  IADD3 R24, P2, PT, R3, R134, RZ ;  /* 0x0000008603187210 */ /* 0x000fe20007f5e0ff */
[----:B------:R0:W-:Y:S01]  /*34d0*/  STL.64 [R1+0x20], R18 ;  /* 0x0000201201007387 */ /* 0x0001e20000100a00 */
[----:B------:R-:W-:-:S03]  /*34e0*/  IADD3 R34, P1, PT, R134, UR7, RZ ;  /* 0x0000000786227c10 */ /* 0x000fc6000ff3e0ff */
[----:B------:R0:W2:Y:S01]  /*34f0*/  @P0 LDG.E.U8 R12, desc[UR30][R18.64] ;  /* 0x0000001e120c0981 */ /* 0x0000a2000c1e1100 */
[-C--:B------:R-:W-:Y:S01]  /*3500*/  LEA.HI.X.SX32 R25, R3, R135.reuse, 0x1, P2 ;  /* 0x0000008703197211 */ /* 0x080fe200010f0eff */
[----:B------:R-:W-:Y:S01]  /*3510*/  IMAD R3, R15, 0x19, RZ ;  /* 0x000000190f037824 */ /* 0x000fe200078e02ff */
[----:B0-----:R-:W-:Y:S01]  /*3520*/  LEA.HI.X.SX32 R35, R17, R135, 0x1, P1 ;  /* 0x0000008711237211 */ /* 0x001fe200008f0eff */
[----:B-1----:R-:W-:Y:S01]  /*3530*/  IMAD R5, R14, 0x11, RZ ;  /* 0x000000110e057824 */ /* 0x002fe200078e02ff */
[----:B------:R-:W0:Y:S08]  /*3540*/  LDC R17, c[0x0][0x3c4] ;  /* 0x0000f100ff117b82 */ /* 0x000e300000000800 */
[----:B------:R-:W1:Y:S01]  /*3550*/  LDC R18, c[0x0][0x3c4] ;  /* 0x0000f100ff127b82 */ /* 0x000e620000000800 */
[----:B------:R-:W-:-:S02]  /*3560*/  IADD3 R218, P2, PT, R3, R134, RZ ;  /* 0x0000008603da7210 */ /* 0x000fc40007f5e0ff */
[----:B------:R-:W-:Y:S02]  /*3570*/  PRMT R13, RZ, 0x7610, R13 ;  /* 0x00007610ff0d7816 */ /* 0x000fe4000000000d */
[----:B------:R-:W-:-:S03]  /*3580*/  LEA.HI.X.SX32 R219, R3, R135, 0x1, P2 ;  /* 0x0000008703db7211 */ /* 0x000fc600010f0eff */
[----:B------:R-:W0:Y:S01]  /*3590*/  LDC R15, c[0x0][0x3c4] ;  /* 0x0000f100ff0f7b82 */ /* 0x000e220000000800 */
[----:B------:R-:W-:Y:S01]  /*35a0*/  IADD3 R234, P1, PT, R5, R134, RZ ;  /* 0x0000008605ea7210 */ /* 0x000fe20007f3e0ff */
[----:B------:R-:W-:Y:S01]  /*35b0*/  IMAD R3, R7, 0xa, RZ ;  /* 0x0000000a07037824 */ /* 0x000fe200078e02ff */
[----:B------:R-:W-:Y:S02]  /*35c0*/  STL.64 [R1+0x58], R34 ;  /* 0x0000582201007387 */ /* 0x000fe40000100a00 */
[----:B------:R-:W-:-:S03]  /*35d0*/  LEA.HI.X.SX32 R235, R5, R135, 0x1, P1 ;  /* 0x0000008705eb7211 */ /* 0x000fc600008f0eff */
[----:B------:R-:W0:Y:S01]  /*35e0*/  LDC R19, c[0x0][0x3c4] ;  /* 0x0000f100ff137b82 */ /* 0x000e220000000800 */
[----:B------:R1:W-:Y:S01]  /*35f0*/  STL.64 [R1+0x18], R24 ;  /* 0x0000181801007387 */ /* 0x0003e20000100a00 */
[----:B------:R-:W-:-:S03]  /*3600*/  IMAD R5, R16, 0x12, RZ ;  /* 0x0000001210057824 */ /* 0x000fc600078e02ff */
[----:B------:R1:W4:Y:S01]  /*3610*/  @P0 LDG.E.U8 R13, desc[UR30][R24.64] ;  /* 0x0000001e180d0981 */ /* 0x000322000c1e1100 */
[----:B------:R-:W-:Y:S02]  /*3620*/  PRMT R14, RZ, 0x7610, R14 ;  /* 0x00007610ff0e7816 */ /* 0x000fe4000000000e */
[----:B------:R-:W0:Y:S01]  /*3630*/  LDC R16, c[0x0][0x3c4] ;  /* 0x0000f100ff107b82 */ /* 0x000e220000000800 */
[----:B-1----:R-:W-:Y:S01]  /*3640*/  IMAD R7, R18, 0x1a, RZ ;  /* 0x0000001a12077824 */ /* 0x002fe200078e02ff */
[----:B------:R-:W-:-:S06]  /*3650*/  IADD3 R24, P1, PT, R3, R134, RZ ;  /* 0x0000008603187210 */ /* 0x000fcc0007f3e0ff */
[----:B------:R-:W1:Y:S01]  /*3660*/  LDC R18, c[0x0][0x3c4] ;  /* 0x0000f100ff127b82 */ /* 0x000e620000000800 */
[-C--:B------:R-:W-:Y:S02]  /*3670*/  IADD3 R232, P2, PT, R5, R134.reuse, RZ ;  /* 0x0000008605e87210 */ /* 0x080fe40007f5e0ff */
[-C--:B------:R-:W-:Y:S02]  /*3680*/  LEA.HI.X.SX32 R25, R3, R135.reuse, 0x1, P1 ;  /* 0x0000008703197211 */ /* 0x080fe400008f0eff */
[----:B------:R-:W-:Y:S01]  /*3690*/  LEA.HI.X.SX32 R233, R5, R135, 0x1, P2 ;  /* 0x0000008705e97211 */ /* 0x000fe200010f0eff */
[----:B0-----:R-:W-:Y:S02]  /*36a0*/  IMAD R5, R17, 0x13, RZ ;  /* 0x0000001311057824 */ /* 0x001fe400078e02ff */
[----:B------:R0:W-:Y:S01]  /*36b0*/  STL.64 [R1+0x10], R24 ;  /* 0x0000101801007387 */ /* 0x0001e20000100a00 */
[----:B------:R-:W1:Y:S03]  /*36c0*/  LDC R17, c[0x0][0x3c4] ;  /* 0x0000f100ff117b82 */ /* 0x000e660000000800 */
[----:B------:R0:W4:Y:S01]  /*36d0*/  @P0 LDG.E.U8 R14, desc[UR30][R24.64] ;  /* 0x0000001e180e0981 */ /* 0x000122000c1e1100 */
[----:B------:R-:W-:Y:S01]  /*36e0*/  PRMT R2, RZ, 0x7610, R2 ;  /* 0x00007610ff027816 */ /* 0x000fe20000000002 */
[----:B------:R-:W-:Y:S01]  /*36f0*/  IMAD R3, R15, 0xb, RZ ;  /* 0x0000000b0f037824 */ /* 0x000fe200078e02ff */
[----:B------:R-:W-:-:S04]  /*3700*/  IADD3 R216, P1, PT, R7, R134, RZ ;  /* 0x0000008607d87210 */ /* 0x000fc80007f3e0ff */
[----:B------:R0:W4:Y:S02]  /*3710*/  @P0 LDG.E.U8 R2, desc[UR30][R34.64] ;  /* 0x0000001e22020981 */ /* 0x000124000c1e1100 */
[----:B0-----:R-:W0:Y:S01]  /*3720*/  LDC R24, c[0x0][0x3c4] ;  /* 0x0000f100ff187b82 */ /* 0x001e220000000800 */
[----:B------:R-:W-:Y:S01]  /*3730*/  LEA.HI.X.SX32 R217, R7, R135, 0x1, P1 ;  /* 0x0000008707d97211 */ /* 0x000fe200008f0eff */
[----:B------:R-:W-:Y:S01]  /*3740*/  IMAD R7, R19, 0x1b, RZ ;  /* 0x0000001b13077824 */ /* 0x000fe200078e02ff */
[----:B------:R-:W-:Y:S02]  /*3750*/  PRMT R15, RZ, 0x7610, R15 ;  /* 0x00007610ff0f7816 */ /* 0x000fe4000000000f */
[----:B------:R-:W-:-:S03]  /*3760*/  IADD3 R34, P1, PT, R3, R134, RZ ;  /* 0x0000008603227210 */ /* 0x000fc60007f3e0ff */
[----:B------:R-:W0:Y:S01]  /*3770*/  LDC R19, c[0x0][0x3c4] ;  /* 0x0000f100ff137b82 */ /* 0x000e220000000800 */
[-C--:B------:R-:W-:Y:S02]  /*3780*/  IADD3 R230, P2, PT, R5, R134.reuse, RZ ;  /* 0x0000008605e67210 */ /* 0x080fe40007f5e0ff */
[-C--:B------:R-:W-:Y:S01]  /*3790*/  LEA.HI.X.SX32 R35, R3, R135.reuse, 0x1, P1 ;  /* 0x0000008703237211 */ /* 0x080fe200008f0eff */
[----:B------:R-:W-:Y:S01]  /*37a0*/  IMAD R3, R16, 0xc, RZ ;  /* 0x0000000c10037824 */ /* 0x000fe200078e02ff */
[----:B------:R-:W-:Y:S02]  /*37b0*/  LEA.HI.X.SX32 R231, R5, R135, 0x1, P2 ;  /* 0x0000008705e77211 */ /* 0x000fe400010f0eff */
[----:B------:R-:W-:Y:S01]  /*37c0*/  IADD3 R214, P2, PT, R7, R134, RZ ;  /* 0x0000008607d67210 */ /* 0x000fe20007f5e0ff */
[----:B------:R-:W0:Y:S01]  /*37d0*/  LDC R25, c[0x0][0x3c4] ;  /* 0x0000f100ff197b82 */ /* 0x000e220000000800 */
[----:B------:R0:W-:Y:S01]  /*37e0*/  STL.64 [R1+0x8], R34 ;  /* 0x0000082201007387 */ /* 0x0001e20000100a00 */
[----:B-1----:R-:W-:-:S03]  /*37f0*/  IMAD R5, R18, 0x14, RZ ;  /* 0x0000001412057824 */ /* 0x002fc600078e02ff */
[----:B------:R1:W4:Y:S01]  /*3800*/  @P0 LDG.E.U8 R15, desc[UR30][R34.64] ;  /* 0x0000001e220f0981 */ /* 0x000322000c1e1100 */
[----:B------:R-:W-:Y:S01]  /*3810*/  LEA.HI.X.SX32 R215, R7, R135, 0x1, P2 ;  /* 0x0000008707d77211 */ /* 0x000fe200010f0eff */
[----:B0-----:R-:W-:Y:S01]  /*3820*/  IMAD R7, R24, 0x1c, RZ ;  /* 0x0000001c18077824 */ /* 0x001fe200078e02ff */
[----:B------:R-:W0:Y:S01]  /*3830*/  LDC R18, c[0x0][0x3c4] ;  /* 0x0000f100ff127b82 */ /* 0x000e220000000800 */
[----:B-1----:R-:W-:-:S04]  /*3840*/  IADD3 R34, P1, PT, R3, R134, RZ ;  /* 0x0000008603227210 */ /* 0x002fc80007f3e0ff */
[-C--:B------:R-:W-:Y:S01]  /*3850*/  LEA.HI.X.SX32 R35, R3, R135.reuse, 0x1, P1 ;  /* 0x0000008703237211 */ /* 0x080fe200008f0eff */
[----:B------:R-:W-:Y:S01]  /*3860*/  IMAD R3, R17, 0xd, RZ ;  /* 0x0000000d11037824 */ /* 0x000fe200078e02ff */
[-C--:B------:R-:W-:Y:S02]  /*3870*/  IADD3 R228, P1, PT, R5, R134.reuse, RZ ;  /* 0x0000008605e47210 */ /* 0x080fe40007f3e0ff */
[-C--:B------:R-:W-:Y:S02]  /*3880*/  IADD3 R212, P2, PT, R7, R134.reuse, RZ ;  /* 0x0000008607d47210 */ /* 0x080fe40007f5e0ff */
[-C--:B------:R-:W-:Y:S02]  /*3890*/  LEA.HI.X.SX32 R229, R5, R135.reuse, 0x1, P1 ;  /* 0x0000008705e57211 */ /* 0x080fe400008f0eff */
[----:B------:R-:W-:Y:S02]  /*38a0*/  IADD3 R250, P1, PT, R3, R134, RZ ;  /* 0x0000008603fa7210 */ /* 0x000fe40007f3e0ff */
[----:B------:R-:W-:-:S02]  /*38b0*/  LEA.HI.X.SX32 R213, R7, R135, 0x1, P2 ;  /* 0x0000008707d57211 */ /* 0x000fc400010f0eff */
[----:B------:R-:W1:Y:S01]  /*38c0*/  LDC R7, c[0x0][0x3c4] ;  /* 0x0000f100ff077b82 */ /* 0x000e620000000800 */
[----:B------:R-:W-:Y:S02]  /*38d0*/  PRMT R16, RZ, 0x7610, R16 ;  /* 0x00007610ff107816 */ /* 0x000fe40000000010 */
[----:B------:R-:W-:Y:S01]  /*38e0*/  LEA.HI.X.SX32 R251, R3, R135, 0x1, P1 ;  /* 0x0000008703fb7211 */ /* 0x000fe200008f0eff */
[----:B------:R-:W-:Y:S01]  /*38f0*/  IMAD R3, R19, 0x15, RZ ;  /* 0x0000001513037824 */ /* 0x000fe200078e02ff */
[----:B------:R0:W-:Y:S03]  /*3900*/  STL.64 [R1], R34 ;  /* 0x0000002201007387 */ /* 0x0001e60000100a00 */
[----:B------:R-:W3:Y:S01]  /*3910*/  LDC R19, c[0x0][0x3c4] ;  /* 0x0000f100ff137b82 */ /* 0x000ee20000000800 */
[----:B------:R0:W4:Y:S01]  /*3920*/  @P0 LDG.E.U8 R16, desc[UR30][R34.64] ;  /* 0x0000001e22100981 */ /* 0x000122000c1e1100 */
[----:B------:R-:W-:Y:S01]  /*3930*/  IMAD R5, R25, 0x1d, RZ ;  /* 0x0000001d19057824 */ /* 0x000fe200078e02ff */
[----:B------:R-:W-:-:S02]  /*3940*/  IADD3 R226, P1, PT, R3, R134, RZ ;  /* 0x0000008603e27210 */ /* 0x000fc40007f3e0ff */
[----:B------:R-:W-:-:S03]  /*3950*/  PRMT R20, RZ, 0x7610, R20 ;  /* 0x00007610ff147816 */ /* 0x000fc60000000014 */
[----:B0-----:R-:W0:Y:S01]  /*3960*/  LDC R34, c[0x0][0x3c4] ;  /* 0x0000f100ff227b82 */ /* 0x001e220000000800 */
[----:B------:R-:W-:Y:S02]  /*3970*/  IADD3 R210, P2, PT, R5, R134, RZ ;  /* 0x0000008605d27210 */ /* 0x000fe40007f5e0ff */
[----:B------:R-:W4:Y:S05]  /*3980*/  @P0 LDG.E.U8 R20, desc[UR30][R236.64] ;  /* 0x0000001eec140981 */ /* 0x000f2a000c1e1100 */
[----:B------:R-:W0:Y:S01]  /*3990*/  LDC R35, c[0x0][0x3c4] ;  /* 0x0000f100ff237b82 */ /* 0x000e220000000800 */
[----:B------:R-:W-:Y:S01]  /*39a0*/  LEA.HI.X.SX32 R227, R3, R135, 0x1, P1 ;  /* 0x0000008703e37211 */ /* 0x000fe200008f0eff */
[----:B------:R-:W-:Y:S01]  /*39b0*/  IMAD R3, R18, 0xe, RZ ;  /* 0x0000000e12037824 */ /* 0x000fe200078e02ff */
[----:B------:R-:W-:-:S02]  /*39c0*/  PRMT R21, RZ, 0x7610, R21 ;  /* 0x00007610ff157816 */ /* 0x000fc40000000015 */
[----:B------:R-:W-:Y:S02]  /*39d0*/  PRMT R28, RZ, 0x7610, R28 ;  /* 0x00007610ff1c7816 */ /* 0x000fe4000000001c */
[----:B------:R-:W-:Y:S01]  /*39e0*/  LEA.HI.X.SX32 R211, R5, R135, 0x1, P2 ;  /* 0x0000008705d37211 */ /* 0x000fe200010f0eff */
[----:B------:R-:W-:Y:S01]  /*39f0*/  IMAD R5, R26, 0x16, RZ ;  /* 0x000000161a057824 */ /* 0x000fe200078e02ff */
[----:B------:R-:W-:Y:S01]  /*3a00*/  PRMT R22, RZ, 0x7610, R22 ;  /* 0x00007610ff167816 */ /* 0x000fe20000000016 */
[----:B------:R-:W4:Y:S01]  /*3a10*/  @P0 LDG.E.U8 R21, desc[UR30][R234.64] ;  /* 0x0000001eea150981 */ /* 0x000f22000c1e1100 */
[----:B------:R-:W-:Y:S02]  /*3a20*/  PRMT R29, RZ, 0x7610, R29 ;  /* 0x00007610ff1d7816 */ /* 0x000fe4000000001d */
[-C--:B------:R-:W-:Y:S01]  /*3a30*/  IADD3 R248, P1, PT, R3, R134.reuse, RZ ;  /* 0x0000008603f87210 */ /* 0x080fe20007f3e0ff */
[----:B------:R-:W4:Y:S01]  /*3a40*/  @P0 LDG.E.U8 R28, desc[UR30][R218.64] ;  /* 0x0000001eda1c0981 */ /* 0x000f22000c1e1100 */
[----:B------:R-:W-:Y:S01]  /*3a50*/  IADD3 R224, P2, PT, R5, R134, RZ ;  /* 0x0000008605e07210 */ /* 0x000fe20007f5e0ff */
[----:B-1----:R-:W-:Y:S01]  /*3a60*/  IMAD R7, R7, 0x1e, RZ ;  /* 0x0000001e07077824 */ /* 0x002fe200078e02ff */
[----:B------:R-:W-:Y:S01]  /*3a70*/  PRMT R23, RZ, 0x7610, R23 ;  /* 0x00007610ff177816 */ /* 0x000fe20000000017 */
[----:B------:R-:W4:Y:S01]  /*3a80*/  @P0 LDG.E.U8 R22, desc[UR30][R232.64] ;  /* 0x0000001ee8160981 */ /* 0x000f22000c1e1100 */
[----:B------:R-:W-:-:S02]  /*3a90*/  PRMT R30, RZ, 0x7610, R30 ;  /* 0x00007610ff1e7816 */ /* 0x000fc4000000001e */
[-C--:B------:R-:W-:Y:S01]  /*3aa0*/  LEA.HI.X.SX32 R249, R3, R135.reuse, 0x1, P1 ;  /* 0x0000008703f97211 */ /* 0x080fe200008f0eff */
[----:B---3--:R-:W-:Y:S01]  /*3ab0*/  IMAD R3, R19, 0xf, RZ ;  /* 0x0000000f13037824 */ /* 0x008fe200078e02ff */
[----:B------:R-:W3:Y:S01]  /*3ac0*/  @P0 LDG.E.U8 R29, desc[UR30][R216.64] ;  /* 0x0000001ed81d0981 */ /* 0x000ee2000c1e1100 */
[----:B------:R-:W-:Y:S02]  /*3ad0*/  LEA.HI.X.SX32 R225, R5, R135, 0x1, P2 ;  /* 0x0000008705e17211 */ /* 0x000fe400010f0eff */
[----:B------:R-:W-:Y:S01]  /*3ae0*/  PRMT R24, RZ, 0x7610, R24 ;  /* 0x00007610ff187816 */ /* 0x000fe20000000018 */
[----:B------:R-:W3:Y:S01]  /*3af0*/  @P0 LDG.E.U8 R23, desc[UR30][R230.64] ;  /* 0x0000001ee6170981 */ /* 0x000ee2000c1e1100 */
[-C--:B------:R-:W-:Y:S02]  /*3b00*/  IADD3 R208, P2, PT, R7, R134.reuse, RZ ;  /* 0x0000008607d07210 */ /* 0x080fe40007f5e0ff */
[----:B------:R-:W-:Y:S01]  /*3b10*/  PRMT R31, RZ, 0x7610, R31 ;  /* 0x00007610ff1f7816 */ /* 0x000fe2000000001f */
[----:B------:R-:W3:Y:S01]  /*3b20*/  @P0 LDG.E.U8 R30, desc[UR30][R214.64] ;  /* 0x0000001ed61e0981 */ /* 0x000ee2000c1e1100 */
[----:B------:R-:W-:Y:S01]  /*3b30*/  PRMT R17, RZ, 0x7610, R17 ;  /* 0x00007610ff117816 */ /* 0x000fe20000000011 */
[----:B0-----:R-:W-:Y:S01]  /*3b40*/  IMAD R5, R34, 0x17, RZ ;  /* 0x0000001722057824 */ /* 0x001fe200078e02ff */
[----:B------:R-:W-:Y:S01]  /*3b50*/  IADD3 R238, P1, PT, R3, R134, RZ ;  /* 0x0000008603ee7210 */ /* 0x000fe20007f3e0ff */
[----:B------:R-:W3:Y:S01]  /*3b60*/  @P0 LDG.E.U8 R24, desc[UR30][R228.64] ;  /* 0x0000001ee4180981 */ /* 0x000ee2000c1e1100 */
[----:B------:R-:W-:-:S02]  /*3b70*/  PRMT R25, RZ, 0x7610, R25 ;  /* 0x00007610ff197816 */ /* 0x000fc40000000019 */
[-C--:B------:R-:W-:Y:S01]  /*3b80*/  LEA.HI.X.SX32 R209, R7, R135.reuse, 0x1, P2 ;  /* 0x0000008707d17211 */ /* 0x080fe200010f0eff */
[----:B------:R-:W-:Y:S01]  /*3b90*/  IMAD R7, R35, 0x1f, RZ ;  /* 0x0000001f23077824 */ /* 0x000fe200078e02ff */
[----:B------:R-:W-:Y:S01]  /*3ba0*/  PRMT R32, RZ, 0x7610, R32 ;  /* 0x00007610ff207816 */ /* 0x000fe20000000020 */
[----:B------:R-:W3:Y:S01]  /*3bb0*/  @P0 LDG.E.U8 R31, desc[UR30][R212.64] ;  /* 0x0000001ed41f0981 */ /* 0x000ee2000c1e1100 */
[----:B------:R-:W-:Y:S02]  /*3bc0*/  PRMT R18, RZ, 0x7610, R18 ;  /* 0x00007610ff127816 */ /* 0x000fe40000000012 */
[----:B------:R-:W-:Y:S01]  /*3bd0*/  LEA.HI.X.SX32 R239, R3, R135, 0x1, P1 ;  /* 0x0000008703ef7211 */ /* 0x000fe200008f0eff */
[----:B------:R-:W3:Y:S01]  /*3be0*/  @P0 LDG.E.U8 R17, desc[UR30][R250.64] ;  /* 0x0000001efa110981 */ /* 0x000ee2000c1e1100 */
[----:B------:R-:W-:Y:S02]  /*3bf0*/  PRMT R26, RZ, 0x7610, R26 ;  /* 0x00007610ff1a7816 */ /* 0x000fe4000000001a */
[----:B------:R-:W-:Y:S01]  /*3c00*/  IADD3 R222, P1, PT, R5, R134, RZ ;  /* 0x0000008605de7210 */ /* 0x000fe20007f3e0ff */
[----:B------:R-:W3:Y:S01]  /*3c10*/  @P0 LDG.E.U8 R25, desc[UR30][R226.64] ;  /* 0x0000001ee2190981 */ /* 0x000ee2000c1e1100 */
[----:B------:R-:W-:-:S02]  /*3c20*/  PRMT R33, RZ, 0x7610, R33 ;  /* 0x00007610ff217816 */ /* 0x000fc40000000021 */
[----:B------:R-:W-:Y:S01]  /*3c30*/  IADD3 R206, P2, PT, R7, R134, RZ ;  /* 0x0000008607ce7210 */ /* 0x000fe20007f5e0ff */
[----:B------:R-:W3:Y:S01]  /*3c40*/  @P0 LDG.E.U8 R32, desc[UR30][R210.64] ;  /* 0x0000001ed2200981 */ /* 0x000ee2000c1e1100 */
[----:B------:R-:W-:Y:S02]  /*3c50*/  PRMT R19, RZ, 0x7610, R19 ;  /* 0x00007610ff137816 */ /* 0x000fe40000000013 */
[-C--:B------:R-:W-:Y:S01]  /*3c60*/  LEA.HI.X.SX32 R223, R5, R135.reuse, 0x1, P1 ;  /* 0x0000008705df7211 */ /* 0x080fe200008f0eff */
[----:B------:R-:W3:Y:S01]  /*3c70*/  @P0 LDG.E.U8 R18, desc[UR30][R248.64] ;  /* 0x0000001ef8120981 */ /* 0x000ee2000c1e1100 */
[----:B------:R-:W-:Y:S02]  /*3c80*/  PRMT R3, RZ, 0x7610, R3 ;  /* 0x00007610ff037816 */ /* 0x000fe40000000003 */
[----:B------:R-:W-:Y:S01]  /*3c90*/  PRMT R5, RZ, 0x7610, R5 ;  /* 0x00007610ff057816 */ /* 0x000fe20000000005 */
[----:B------:R-:W3:Y:S01]  /*3ca0*/  @P0 LDG.E.U8 R26, desc[UR30][R224.64] ;  /* 0x0000001ee01a0981 */ /* 0x000ee2000c1e1100 */
[----:B------:R-:W-:-:S03]  /*3cb0*/  LEA.HI.X.SX32 R207, R7, R135, 0x1, P2 ;  /* 0x0000008707cf7211 */ /* 0x000fc600010f0eff */
[----:B------:R-:W3:Y:S04]  /*3cc0*/  @P0 LDG.E.U8 R33, desc[UR30][R208.64] ;  /* 0x0000001ed0210981 */ /* 0x000ee8000c1e1100 */
[----:B------:R-:W3:Y:S04]  /*3cd0*/  @P0 LDG.E.U8 R19, desc[UR30][R238.64] ;  /* 0x0000001eee130981 */ /* 0x000ee8000c1e1100 */
[----:B------:R-:W3:Y:S04]  /*3ce0*/  @P0 LDG.E.U8 R3, desc[UR30][R222.64] ;  /* 0x0000001ede030981 */ /* 0x000ee8000c1e1100 */
[----:B------:R-:W3:Y:S01]  /*3cf0*/  @P0 LDG.E.U8 R5, desc[UR30][R206.64] ;  /* 0x0000001ece050981 */ /* 0x000ee2000c1e1100 */
[----:B------:R-:W-:-:S04]  /*3d00*/  @!UP1 UIADD3 UR10, UPT, UPT, -UR5, 0x100000, URZ ;  /* 0x00100000050a9890 */ /* 0x000fc8000fffe1ff */
[----:B------:R-:W-:Y:S02]  /*3d10*/  @!UP1 USHF.L.U32 UR11, UR10, 0xb, URZ ;  /* 0x0000000b0a0b9899 */ /* 0x000fe400080006ff */
[----:B------:R-:W-:Y:S01]  /*3d20*/  @!UP1 USHF.L.U32 UR10, UR10, 0x1, URZ ;  /* 0x000000010a0a9899 */ /* 0x000fe200080006ff */
[----:B------:R-:W-:-:S11]  /*3d30*/  VOTEU.ALL UP2, P4 ;  /* 0x0000000000ff7886 */ /* 0x000fd60002040000 */
[----:B------:R0:W1:Y:S01]  /*3d40*/  @!UP2 SYNCS.EXCH.64 URZ, [UR9+0x8008], UR10 ;  /* 0x0080080a09ffa5b2 */ /* 0x0000620008000100 */
[----:B------:R0:W-:Y:S01]  /*3d50*/  STS.U8 [R252+UR9+0x5000], R0 ;  /* 0x00500000fc007988 */ /* 0x0001e20008000009 */
[----:B------:R-:W-:-:S04]  /*3d60*/  @!UP1 UIADD3 UR4, UPT, UPT, -UR5, 0x100000, URZ ;  /* 0x0010000005049890 */ /* 0x000fc8000fffe1ff */
[----:B------:R-:W-:Y:S02]  /*3d70*/  @!UP1 USHF.L.U32 UR5, UR4, 0xb, URZ ;  /* 0x0000000b04059899 */ /* 0x000fe400080006ff */
[----:B------:R-:W-:Y:S01]  /*3d80*/  @!UP1 USHF.L.U32 UR4, UR4, 0x1, URZ ;  /* 0x0000000104049899 */ /* 0x000fe200080006ff */
[----:B------:R-:W-:Y:S01]  /*3d90*/  ISETP.EQ.U32.AND P1, PT, RZ, UR23, P0 ;  /* 0x00000017ff007c0c */ /* 0x000fe20008722070 */
[----:B------:R-:W-:Y:S01]  /*3da0*/  VOTEU.ALL UP2, P4 ;  /* 0x0000000000ff7886 */ /* 0x000fe20002040000 */
[----:B------:R-:W-:Y:S01]  /*3db0*/  UIADD3 UR14, UPT, UPT, UR36, 0x80, URZ ;  /* 0x00000080240e7890 */ /* 0x000fe2000fffe0ff */
[----:B0-----:R-:W0:Y:S01]  /*3dc0*/  LDCU UR10, c[0x0][0x3d4] ;  /* 0x00007a80ff0a77ac */ /* 0x001e220008000800 */
[----:B------:R-:W-:Y:S02]  /*3dd0*/  UIADD3 UR11, UPT, UPT, UR9, 0x6000, URZ ;  /* 0x00006000090b7890 */ /* 0x000fe4000fffe0ff */
[----:B--2---:R2:W-:Y:S04]  /*3de0*/  STS.U8 [R252+UR9+0x5400], R12 ;  /* 0x0054000cfc007988 */ /* 0x0045e80008000009 */
[----:B----4-:R2:W-:Y:S04]  /*3df0*/  STS.U8 [R252+UR9+0x5800], R20 ;  /* 0x00580014fc007988 */ /* 0x0105e80008000009 */
[----:B------:R2:W-:Y:S04]  /*3e00*/  STS.U8 [R252+UR9+0x5c00], R27 ;  /* 0x005c001bfc007988 */ /* 0x0005e80008000009 */
[----:B------:R2:W-:Y:S04]  /*3e10*/  STS.U8 [R49+UR9+0x5080], R2 ;  /* 0x0050800231007988 */ /* 0x0005e80008000009 */
[----:B------:R2:W-:Y:S04]  /*3e20*/  STS.U8 [R49+UR9+0x5480], R13 ;  /* 0x0054800d31007988 */ /* 0x0005e80008000009 */
[----:B------:R2:W-:Y:S04]  /*3e30*/  STS.U8 [R49+UR9+0x5880], R21 ;  /* 0x0058801531007988 */ /* 0x0005e80008000009 */
[----:B------:R2:W-:Y:S04]  /*3e40*/  STS.U8 [R49+UR9+0x5c80], R28 ;  /* 0x005c801c31007988 */ /* 0x0005e80008000009 */
[----:B------:R2:W-:Y:S04]  /*3e50*/  STS.U8 [R47+UR9+0x5100], R4 ;  /* 0x005100042f007988 */ /* 0x0005e80008000009 */
[----:B------:R2:W-:Y:S04]  /*3e60*/  STS.U8 [R47+UR9+0x5500], R14 ;  /* 0x0055000e2f007988 */ /* 0x0005e80008000009 */
[----:B------:R2:W-:Y:S04]  /*3e70*/  STS.U8 [R47+UR9+0x5900], R22 ;  /* 0x005900162f007988 */ /* 0x0005e80008000009 */
[----:B---3--:R2:W-:Y:S04]  /*3e80*/  STS.U8 [R47+UR9+0x5d00], R29 ;  /* 0x005d001d2f007988 */ /* 0x0085e80008000009 */
        /* <DEDUP_REMOVED lines=19> */
[----:B------:R2:W-:Y:S01]  /*3fc0*/  STS.U8 [R37+UR9+0x5f80], R5 ;  /* 0x005f800525007988 */ /* 0x0005e20008000009 */
[----:B-1----:R1:W-:Y:S06]  /*3fd0*/  MEMBAR.ALL.CTA ;  /* 0x0000000000007992 */ /* 0x0023ec0000008000 */
[----:B-1----:R-:W-:Y:S04]  /*3fe0*/  FENCE.VIEW.ASYNC.S ;  /* 0x00000000000073c6 */ /* 0x002fe80000000000 */
[----:B------:R-:W1:Y:S02]  /*3ff0*/  FENCE.VIEW.ASYNC.S ;  /* 0x00000000000073c6 */ /* 0x000e640000000000 */
[----:B-1----:R2:W1:Y:S02]  /*4000*/  @!UP2 SYNCS.EXCH.64 URZ, [UR9+0x6000], UR4 ;  /* 0x0060000409ffa5b2 */ /* 0x0024640008000100 */
[----:B-1----:R-:W-:Y:S06]  /*4010*/  BAR.SYNC.DEFER_BLOCKING 0x0 ;  /* 0x0000000000007b1d */ /* 0x002fec0000010000 */
[----:B0-2---:R-:W-:Y:S05]  /*4020*/  @!P1 BRA `(.L_x_6) ;  /* 0x0000000000849947 */ /* 0x005fea0003800000 */
[----:B------:R-:W-:Y:S02]  /*4030*/  UIADD3 UR4, UPT, UPT, UR9, 0x5000, URZ ;  /* 0x0000500009047890 */ /* 0x000fe4000fffe0ff */
[----:B------:R-:W-:Y:S02]  /*4040*/  USHF.R.U32.HI UR12, URZ, 0x4, UR9 ;  /* 0x00000004ff0c7899 */ /* 0x000fe40008011609 */
[----:B------:R-:W-:Y:S02]  /*4050*/  USHF.R.U32.HI UR4, URZ, 0x4, UR4 ;  /* 0x00000004ff047899 */ /* 0x000fe40008011604 */
[----:B------:R-:W-:Y:S02]  /*4060*/  USGXT.U32 UR12, UR12, 0xe ;  /* 0x0000000e0c0c789a */ /* 0x000fe40008000000 */
[----:B------:R-:W-:Y:S02]  /*4070*/  USGXT.U32 UR16, UR4, 0xe ;  /* 0x0000000e0410789a */ /* 0x000fe40008000000 */
[----:B------:R-:W-:-:S02]  /*4080*/  UIADD3 UR34, UP2, UPT, UR12, 0x100, URZ ;  /* 0x000001000c227890 */ /* 0x000fc4000ff5e0ff */
[----:B------:R-:W-:Y:S01]  /*4090*/  UIADD3 UR32, UP3, UPT, UR16, 0x2, URZ ;  /* 0x0000000210207890 */ /* 0x000fe2000ff7e0ff */
[----:B------:R-:W-:Y:S01]  /*40a0*/  UMOV UR4, URZ ;  /* 0x000000ff00047c82 */ /* 0x000fe20008000000 */
[----:B------:R-:W-:Y:S01]  /*40b0*/  UMOV UR38, 0x0 ;  /* 0x0000000000267882 */ /* 0x000fe20000000000 */
[----:B------:R-:W-:Y:S02]  /*40c0*/  UIADD3.X UR35, UPT, UPT, UR4, 0x40004040, URZ, UP2, !UPT ;  /* 0x4000404004237890 */ /* 0x000fe400097fe4ff */
[----:B------:R-:W-:Y:S02]  /*40d0*/  UIADD3.X UR33, UPT, UPT, UR4, 0x40004040, URZ, UP3, !UPT ;  /* 0x4000404004217890 */ /* 0x000fe40009ffe4ff */
[----:B------:R-:W-:Y:S02]  /*40e0*/  UIADD3.64 UR20, UPT, UPT, UR34, 0x100, URZ ;  /* 0x0000010022147897 */ /* 0x000fe4000fffe0ff */
[----:B------:R-:W-:Y:S02]  /*40f0*/  UIADD3.64 UR24, UPT, UPT, UR32, 0x2, URZ ;  /* 0x0000000220187897 */ /* 0x000fe4000fffe0ff */
[----:B------:R-:W-:-:S02]  /*4100*/  UIADD3.64 UR26, UPT, UPT, UR34, 0x200, URZ ;  /* 0x00000200221a7897 */ /* 0x000fc4000fffe0ff */
[----:B------:R-:W-:Y:S01]  /*4110*/  UIADD3.64 UR28, UPT, UPT, UR32, 0x4, URZ ;  /* 0x00000004201c7897 */ /* 0x000fe2000fffe0ff */
[----:B------:R-:W-:Y:S01]  /*4120*/  UMOV UR39, 0x8088010 ;  /* 0x0808801000277882 */ /* 0x000fe20000000000 */
[----:B------:R-:W-:Y:S01]  /*4130*/  UMOV UR13, 0x40004040 ;  /* 0x40004040000d7882 */ /* 0x000fe20000000000 */
[----:B------:R-:W-:Y:S01]  /*4140*/  UMOV UR17, 0x40004040 ;  /* 0x4000404000117882 */ /* 0x000fe20000000000 */
[----:B------:R-:W-:Y:S01]  /*4150*/  UMOV UR40, 0x0 ;  /* 0x0000000000287882 */ /* 0x000fe20000000000 */
[----:B------:R-:W-:Y:S01]  /*4160*/  UMOV UR41, 0x8088010 ;  /* 0x0808801000297882 */ /* 0x000fe20000000000 */
[----:B------:R-:W-:Y:S01]  /*4170*/  UMOV UR42, 0x0 ;  /* 0x00000000002a7882 */ /* 0x000fe20000000000 */
[----:B------:R-:W-:Y:S01]  /*4180*/  UMOV UR43, 0x8088010 ;  /* 0x08088010002b7882 */ /* 0x000fe20000000000 */
[----:B------:R-:W-:Y:S01]  /*4190*/  UMOV UR4, UR11 ;  /* 0x0000000b00047c82 */ /* 0x000fe20008000000 */
[----:B------:R-:W-:Y:S01]  /*41a0*/  UMOV UR5, URZ ;  /* 0x000000ff00057c82 */ /* 0x000fe20008000000 */
[----:B------:R0:W-:Y:S01]  /*41b0*/  UTCQMMA gdesc[UR12], gdesc[UR16], tmem[UR14], tmem[UR38], idesc[UR39], !UPT ;  /* 0x00ff26100c0075ea */ /* 0x0001e2000f80030e */
[----:B------:R-:W-:Y:S01]  /*41c0*/  UMOV UR44, 0x0 ;  /* 0x00000000002c7882 */ /* 0x000fe20000000000 */
[----:B------:R-:W-:Y:S01]  /*41d0*/  UMOV UR45, 0x8088010 ;  /* 0x08088010002d7882 */ /* 0x000fe20000000000 */
[----:B------:R0:W-:Y:S01]  /*41e0*/  UTCQMMA gdesc[UR34], gdesc[UR32], tmem[UR14], tmem[UR40], idesc[UR41], UPT ;  /* 0x00ff2820220075ea */ /* 0x0001e2000b80030e */
[----:B------:R-:W-:Y:S01]  /*41f0*/  UMOV UR4, UR4 ;  /* 0x0000000400047c82 */ /* 0x000fe20008000000 */
[----:B------:R0:W-:Y:S01]  /*4200*/  UTCQMMA gdesc[UR20], gdesc[UR24], tmem[UR14], tmem[UR42], idesc[UR43], UPT ;  /* 0x00ff2a18140075ea */ /* 0x0001e2000b80030e */
[----:B------:R0:W-:Y:S01]  /*4210*/  UTCQMMA gdesc[UR26], gdesc[UR28], tmem[UR14], tmem[UR44], idesc[UR45], UPT ;  /* 0x00ff2c1c1a0075ea */ /* 0x0001e2000b80030e */
[----:B------:R0:W-:Y:S01]  /*4220*/  UTCBAR [UR4], URZ ;  /* 0x000000ff040073e9 */ /* 0x0001e200080000ff */
[----:B------:R-:W-:Y:S01]  /*4230*/  NOP ;  /* 0x0000000000007918 */ /* 0x000fe20000000000 */
.L_x_6:
[----:B------:R-:W-:Y:S05]  /*4240*/  @!P0 BRA `(.L_x_7) ;  /* 0x0000000000088947 */ /* 0x000fea0003800000 */
[----:B------:R-:W1:Y:S02]  /*4250*/  SYNCS.PHASECHK.TRANS64.TRYWAIT P2, [UR9+0x6000], RZ ;  /* 0x006000ffff0075a7 */ /* 0x000e640008041109 */
[----:B-1----:R-:W-:Y:S05]  /*4260*/  @!P2 BRA `(.L_x_8) ;  /* 0x000000b4009ca947 */ /* 0x002fea0003800000 */
.L_x_7:
[----:B------:R-:W1:Y:S01]  /*4270*/  S2R R72, SR_TID.X ;  /* 0x0000000000487919 */ /* 0x000e620000002100 */
[----:B0-----:R-:W-:Y:S01]  /*4280*/  UIMAD UR4, UR8, UR18, URZ ;  /* 0x00000012080472a4 */ /* 0x001fe2000f8e02ff */
[----:B------:R-:W0:Y:S01]  /*4290*/  LDC R64, c[0x0][0x3d8] ;  /* 0x0000f600ff407b82 */ /* 0x000e220000000800 */
[----:B------:R-:W2:Y:S07]  /*42a0*/  LDCU UR12, c[0x0][0x3a8] ;  /* 0x00007500ff0c77ac */ /* 0x000eae0008000800 */
[----:B------:R-:W-:Y:S01]  /*42b0*/  BAR.SYNC.DEFER_BLOCKING 0x0 ;  /* 0x0000000000007b1d */ /* 0x000fe20000010000 */
[----:B------:R-:W-:-:S07]  /*42c0*/  USHF.R.S32.HI UR5, URZ, 0x1f, UR4 ;  /* 0x0000001fff057899 */ /* 0x000fce0008011404 */
[----:B------:R-:W3:Y:S01]  /*42d0*/  LDC R66, c[0x0][0x3d8] ;  /* 0x0000f600ff427b82 */ /* 0x000ee20000000800 */
[----:B------:R-:W2:Y:S07]  /*42e0*/  LDTM.x32 R4, tmem[UR15+0x80] ;  /* 0x0000800f000479ee */ /* 0x000eae00082c0000 */
[----:B------:R-:W4:Y:S08]  /*42f0*/  LDC R68, c[0x0][0x3d8] ;  /* 0x0000f600ff447b82 */ /* 0x000f300000000800 */
[----:B------:R-:W5:Y:S01]  /*4300*/  LDC R70, c[0x0][0x3d8] ;  /* 0x0000f600ff467b82 */ /* 0x000f620000000800 */
[----:B-1----:R-:W-:-:S02]  /*4310*/  LOP3.LUT R0, R72, 0x1f, RZ, 0xc0, !PT ;  /* 0x0000001f48007812 */ /* 0x002fc400078ec0ff */
[----:B------:R-:W-:-:S05]  /*4320*/  SHF.R.U32.HI R2, RZ, 0x5, R72 ;  /* 0x00000005ff027819 */ /* 0x000fca0000011648 */
[----:B------:R-:W1:Y:S01]  /*4330*/  LDC R67, c[0x0][0x3d8] ;  /* 0x0000f600ff437b82 */ /* 0x000e620000000800 */
[----:B--2---:R-:W-:Y:S01]  /*4340*/  FMUL R60, R6, UR12 ;  /* 0x0000000c063c7c20 */ /* 0x004fe20008400000 */
[----:B------:R-:W-:Y:S01]  /*4350*/  IMAD R3, R0, UR10, RZ ;  /* 0x0000000a00037c24 */ /* 0x000fe2000f8e02ff */
[----:B------:R-:W-:Y:S01]  /*4360*/  SGXT.U32 R0, R2, 0x2 ;  /* 0x000000020200781a */ /* 0x000fe20000000000 */
[----:B------:R-:W-:Y:S01]  /*4370*/  FMUL R2, R4, UR12 ;  /* 0x0000000c04027c20 */ /* 0x000fe20008400000 */
[----:B------:R-:W-:Y:S01]  /*4380*/  FMUL R37, R5, UR12 ;  /* 0x0000000c05257c20 */ /* 0x000fe20008400000 */
[----:B------:R-:W-:Y:S01]  /*4390*/  FMUL R42, R8, UR12 ;  /* 0x0000000c082a7c20 */ /* 0x000fe20008400000 */
[----:B------:R-:W-:Y:S01]  /*43a0*/  IADD3 R142, P2, P3, R3, UR4, R142 ;  /* 0x00000004038e7c10 */ /* 0x000fe2000fb5e08e */
[----:B------:R-:W2:Y:S01]  /*43b0*/  LDC R4, c[0x0][0x3d8] ;  /* 0x0000f600ff047b82 */ /* 0x000ea20000000800 */
[----:B------:R-:W-:Y:S01]  /*43c0*/  SHF.R.S32.HI R36, RZ, 0x1f, R3 ;  /* 0x0000001fff247819 */ /* 0x000fe20000011403 */
[----:B------:R-:W-:-:S02]  /*43d0*/  IMAD R3, R0, UR19, RZ ;  /* 0x0000001300037c24 */ /* 0x000fc4000f8e02ff */
[----:B------:R-:W-:Y:S01]  /*43e0*/  FMUL R62, R10, UR12 ;  /* 0x0000000c0a3e7c20 */ /* 0x000fe20008400000 */
[----:B------:R-:W-:Y:S01]  /*43f0*/  FMUL R48, R12, UR12 ;  /* 0x0000000c0c307c20 */ /* 0x000fe20008400000 */
[----:B------:R-:W-:Y:S01]  /*4400*/  IADD3.X R36, PT, PT, R36, UR5, R143, P2, P3 ;  /* 0x0000000524247c10 */ /* 0x000fe200097e648f */
[----:B------:R-:W-:Y:S01]  /*4410*/  FMUL R59, R7, UR12 ;  /* 0x0000000c073b7c20 */ /* 0x000fe20008400000 */
[C---:B------:R-:W-:Y:S01]  /*4420*/  IADD3 R204, P2, PT, R3.reuse, R142, RZ ;  /* 0x0000008e03cc7210 */ /* 0x040fe20007f5e0ff */
[----:B------:R-:W0:Y:S01]  /*4430*/  LDC R0, c[0x0][0x3d8] ;  /* 0x0000f600ff007b82 */ /* 0x000e220000000800 */
[----:B------:R-:W-:Y:S01]  /*4440*/  FMUL R56, R18, UR12 ;  /* 0x0000000c12387c20 */ /* 0x000fe20008400000 */
[----:B------:R-:W-:Y:S01]  /*4450*/  FMUL R52, R20, UR12 ;  /* 0x0000000c14347c20 */ /* 0x000fe20008400000 */
[----:B------:R-:W-:Y:S01]  /*4460*/  LEA.HI.X.SX32 R205, R3, R36, 0x1, P2 ;  /* 0x0000002403cd7211 */ /* 0x000fe200010f0eff */
[----:B------:R-:W-:Y:S01]  /*4470*/  FMUL R41, R13, UR12 ;  /* 0x0000000c0d297c20 */ /* 0x000fe20008400000 */
[----:B------:R-:W-:Y:S01]  /*4480*/  FMUL R55, R17, UR12 ;  /* 0x0000000c11377c20 */ /* 0x000fe20008400000 */
[----:B------:R-:W-:Y:S01]  /*4490*/  LOP3.LUT P4, RZ, R72, 0x7f, RZ, 0xc0, !PT ;  /* 0x0000007f48ff7812 */ /* 0x000fe2000788c0ff */
[----:B------:R-:W-:Y:S01]  /*44a0*/  FMUL R46, R31, UR12 ;  /* 0x0000000c1f2e7c20 */ /* 0x000fe20008400000 */
[----:B------:R-:W1:Y:S01]  /*44b0*/  LDC R6, c[0x0][0x3d8] ;  /* 0x0000f600ff067b82 */ /* 0x000e620000000800 */
[----:B------:R-:W-:Y:S01]  /*44c0*/  FMUL R50, R30, UR12 ;  /* 0x0000000c1e327c20 */ /* 0x000fe20008400000 */
[----:B------:R-:W-:Y:S01]  /*44d0*/  FMUL R49, R29, UR12 ;  /* 0x0000000c1d317c20 */ /* 0x000fe20008400000 */
[----:B------:R-:W-:Y:S01]  /*44e0*/  FMUL R38, R28, UR12 ;  /* 0x0000000c1c267c20 */ /* 0x000fe20008400000 */
[----:B------:R-:W-:Y:S01]  /*44f0*/  FMUL R53, R27, UR12 ;  /* 0x0000000c1b357c20 */ /* 0x000fe20008400000 */
[----:B------:R-:W-:Y:S01]  /*4500*/  FMUL R45, R26, UR12 ;  /* 0x0000000c1a2d7c20 */ /* 0x000fe20008400000 */
[----:B------:R-:W-:Y:S01]  /*4510*/  FMUL R54, R25, UR12 ;  /* 0x0000000c19367c20 */ /* 0x000fe20008400000 */
        /* <DEDUP_REMOVED lines=9> */
[----:B0-----:R-:W-:Y:S01]  /*45b0*/  IMAD R5, R0, 0x4, R3 ;  /* 0x0000000400057824 */ /* 0x001fe200078e0203 */
[----:B------:R-:W0:Y:S01]  /*45c0*/  LDC R10, c[0x0][0x3d8] ;  /* 0x0000f600ff0a7b82 */ /* 0x000e220000000800 */
[----:B------:R-:W-:Y:S01]  /*45d0*/  UIADD3 UR4, UPT, UPT, UR23, 0x1c, URZ ;  /* 0x0000001c17047890 */ /* 0x000fe2000fffe0ff */
[----:B------:R-:W-:Y:S01]  /*45e0*/  PRMT R0, RZ, 0x7610, R0 ;  /* 0x00007610ff007816 */ /* 0x000fe20000000000 */
[----:B------:R-:W-:Y:S01]  /*45f0*/  IMAD R3, R64, 0x4, R5 ;  /* 0x0000000440037824 */ /* 0x000fe200078e0205 */
[----:B------:R-:W-:Y:S01]  /*4600*/  IADD3 R202, P2, PT, R5, R142, RZ ;  /* 0x0000008e05ca7210 */ /* 0x000fe20007f5e0ff */
[----:B------:R-:W-:Y:S01]  /*4610*/  FMUL R39, R9, UR12 ;  /* 0x0000000c09277c20 */ /* 0x000fe20008400000 */
[----:B------:R-:W-:Y:S01]  /*4620*/  FMUL R61, R11, UR12 ;  /* 0x0000000c0b3d7c20 */ /* 0x000fe20008400000 */
[----:B------:R-:W-:Y:S01]  /*4630*/  PRMT R132, RZ, 0x7610, R132 ;  /* 0x00007610ff847816 */ /* 0x000fe20000000084 */
[----:B------:R-:W4:Y:S01]  /*4640*/  LDC R12, c[0x0][0x3d8] ;  /* 0x0000f600ff0c7b82 */ /* 0x000f220000000800 */
[----:B------:R-:W-:Y:S01]  /*4650*/  LEA.HI.X.SX32 R203, R5, R36, 0x1, P2 ;  /* 0x0000002405cb7211 */ /* 0x000fe200010f0eff */
[----:B---3--:R-:W-:Y:S01]  /*4660*/  IMAD R5, R66, 0x4, R3 ;  /* 0x0000000442057824 */ /* 0x008fe200078e0203 */
[----:B------:R-:W-:-:S02]  /*4670*/  IADD3 R200, P2, PT, R3, R142, RZ ;  /* 0x0000008e03c87210 */ /* 0x000fc40007f5e0ff */
[----:B------:R-:W-:Y:S01]  /*4680*/  PRMT R136, RZ, 0x7610, R136 ;  /* 0x00007610ff887816 */ /* 0x000fe20000000088 */
[----:B------:R-:W-:Y:S01]  /*4690*/  UISETP.GT.AND UP2, UPT, UR6, -0x1, UPT ;  /* 0xffffffff0600788c */ /* 0x000fe2000bf44270 */
[----:B------:R-:W-:Y:S01]  /*46a0*/  LEA.HI.X.SX32 R201, R3, R36, 0x1, P2 ;  /* 0x0000002403c97211 */ /* 0x000fe200010f0eff */
[----:B--2---:R-:W-:Y:S01]  /*46b0*/  IMAD R3, R4, 0x4, R5 ;  /* 0x0000000404037824 */ /* 0x004fe200078e0205 */
[----:B------:R-:W-:Y:S01]  /*46c0*/  IADD3 R198, P2, PT, R5, R142, RZ ;  /* 0x0000008e05c67210 */ /* 0x000fe20007f5e0ff */
[----:B------:R-:W2:Y:S01]  /*46d0*/  LDC R4, c[0x0][0x3d8] ;  /* 0x0000f600ff047b82 */ /* 0x000ea20000000800 */
[----:B------:R-:W-:Y:S01]  /*46e0*/  ISETP.GT.AND P5, PT, R133, RZ, PT ;  /* 0x000000ff8500720c */ /* 0x000fe20003fa4270 */
[----:B------:R-:W-:Y:S01]  /*46f0*/  FMUL R32, R32, UR12 ;  /* 0x0000000c20207c20 */ /* 0x000fe20008400000 */
[----:B------:R-:W-:Y:S01]  /*4700*/  LEA.HI.X.SX32 R199, R5, R36, 0x1, P2 ;  /* 0x0000002405c77211 */ /* 0x000fe200010f0eff */
[----:B-1----:R-:W-:Y:S02]  /*4710*/  IMAD R5, R6, 0x4, R3 ;  /* 0x0000000406057824 */ /* 0x002fe400078e0203 */
[----:B------:R-:W-:Y:S01]  /*4720*/  FMUL R33, R33, UR12 ;  /* 0x0000000c21217c20 */ /* 0x000fe20008400000 */
[----:B------:R-:W-:Y:S01]  /*4730*/  FMUL R34, R34, UR12 ;  /* 0x0000000c22227c20 */ /* 0x000fe20008400000 */
[----:B------:R-:W-:Y:S01]  /*4740*/  FMUL R35, R35, UR12 ;  /* 0x0000000c23237c20 */ /* 0x000fe20008400000 */
[----:B------:R-:W1:Y:S01]  /*4750*/  LDC R6, c[0x0][0x3d8] ;  /* 0x0000f600ff067b82 */ /* 0x000e620000000800 */
[----:B------:R-:W-:-:S04]  /*4760*/  IADD3 R194, P3, PT, R5, R142, RZ ;  /* 0x0000008e05c27210 */ /* 0x000fc80007f7e0ff */
[----:B------:R-:W-:Y:S01]  /*4770*/  LEA.HI.X.SX32 R195, R5, R36, 0x1, P3 ;  /* 0x0000002405c37211 */ /* 0x000fe200018f0eff */
[----:B------:R-:W-:Y:S01]  /*4780*/  IMAD R5, R8, 0x4, R5 ;  /* 0x0000000408057824 */ /* 0x000fe200078e0205 */
[C---:B------:R-:W-:Y:S01]  /*4790*/  IADD3 R196, P2, PT, R3.reuse, R142, RZ ;  /* 0x0000008e03c47210 */ /* 0x040fe20007f5e0ff */
[----:B------:R-:W3:Y:S02]  /*47a0*/  LDC R18, c[0x0][0x3d8] ;  /* 0x0000f600ff127b82 */ /* 0x000ee40000000800 */
[----:B0-----:R-:W-:Y:S01]  /*47b0*/  IMAD R7, R10, 0x8, R5 ;  /* 0x000000080a077824 */ /* 0x001fe200078e0205 */
[----:B------:R-:W-:-:S05]  /*47c0*/  LEA.HI.X.SX32 R197, R3, R36, 0x1, P2 ;  /* 0x0000002403c57211 */ /* 0x000fca00010f0eff */
[----:B------:R-:W0:Y:S01]  /*47d0*/  LDC R10, c[0x0][0x3d8] ;  /* 0x0000f600ff0a7b82 */ /* 0x000e220000000800 */
[----:B--2---:R-:W-:Y:S01]  /*47e0*/  IMAD R3, R4, UR4, RZ ;  /* 0x0000000404037c24 */ /* 0x004fe2000f8e02ff */
[-C--:B------:R-:W-:Y:S02]  /*47f0*/  IADD3 R188, P3, PT, R7, R142.reuse, RZ ;  /* 0x0000008e07bc7210 */ /* 0x080fe40007f7e0ff */
[----:B------:R-:W-:-:S04]  /*4800*/  IADD3 R192, P2, PT, R5, R142, RZ ;  /* 0x0000008e05c07210 */ /* 0x000fc80007f5e0ff */
[----:B------:R-:W2:Y:S01]  /*4810*/  LDC R4, c[0x0][0x3d8] ;  /* 0x0000f600ff047b82 */ /* 0x000ea20000000800 */
[-C--:B------:R-:W-:Y:S01]  /*4820*/  LEA.HI.X.SX32 R189, R7, R36.reuse, 0x1, P3 ;  /* 0x0000002407bd7211 */ /* 0x080fe200018f0eff */
[----:B-1----:R-:W-:Y:S01]  /*4830*/  IMAD R7, R6, 0x4, R7 ;  /* 0x0000000406077824 */ /* 0x002fe200078e0207 */
[----:B------:R-:W-:Y:S02]  /*4840*/  LEA.HI.X.SX32 R193, R5, R36, 0x1, P2 ;  /* 0x0000002405c17211 */ /* 0x000fe400010f0eff */
[----:B------:R-:W-:-:S03]  /*4850*/  IADD3 R190, P2, PT, R3, R142, RZ ;  /* 0x0000008e03be7210 */ /* 0x000fc60007f5e0ff */
[----:B------:R-:W1:Y:S01]  /*4860*/  LDC R6, c[0x0][0x3d8] ;  /* 0x0000f600ff067b82 */ /* 0x000e620000000800 */
[----:B------:R-:W-:Y:S01]  /*4870*/  LEA.HI.X.SX32 R191, R3, R36, 0x1, P2 ;  /* 0x0000002403bf7211 */ /* 0x000fe200010f0eff */
[----:B----4-:R-:W-:Y:S01]  /*4880*/  IMAD R3, R12, 0x4, R7 ;  /* 0x000000040c037824 */ /* 0x010fe200078e0207 */
[----:B------:R-:W-:-:S04]  /*4890*/  IADD3 R186, P2, PT, R7, R142, RZ ;  /* 0x0000008e07ba7210 */ /* 0x000fc80007f5e0ff */
[----:B------:R-:W-:Y:S01]  /*48a0*/  LEA.HI.X.SX32 R187, R7, R36, 0x1, P2 ;  /* 0x0000002407bb7211 */ /* 0x000fe200010f0eff */
[----:B0-----:R-:W-:Y:S01]  /*48b0*/  IMAD R7, R10, 0x4, R3 ;  /* 0x000000040a077824 */ /* 0x001fe200078e0203 */
[C---:B------:R-:W-:Y:S01]  /*48c0*/  IADD3 R184, P2, PT, R3.reuse, R142, RZ ;  /* 0x0000008e03b87210 */ /* 0x040fe20007f5e0ff */
[----:B------:R-:W0:Y:S03]  /*48d0*/  LDC R12, c[0x0][0x3d8] ;  /* 0x0000f600ff0c7b82 */ /* 0x000e260000000800 */
[----:B------:R-:W-:Y:S02]  /*48e0*/  LEA.HI.X.SX32 R185, R3, R36, 0x1, P2 ;  /* 0x0000002403b97211 */ /* 0x000fe400010f0eff */
[C---:B------:R-:W-:Y:S01]  /*48f0*/  IADD3 R182, P2, PT, R7.reuse, R142, RZ ;  /* 0x0000008e07b67210 */ /* 0x040fe20007f5e0ff */
[----:B--2---:R-:W-:Y:S02]  /*4900*/  IMAD R3, R4, 0x4, R7 ;  /* 0x0000000404037824 */ /* 0x004fe400078e0207 */
[----:B------:R-:W2:Y:S01]  /*4910*/  LDC R4, c[0x0][0x3d8] ;  /* 0x0000f600ff047b82 */ /* 0x000ea20000000800 */
[----:B------:R-:W-:-:S02]  /*4920*/  LEA.HI.X.SX32 R183, R7, R36, 0x1, P2 ;  /* 0x0000002407b77211 */ /* 0x000fc400010f0eff */
[----:B------:R-:W-:Y:S01]  /*4930*/  IADD3 R180, P2, PT, R3, R142, RZ ;  /* 0x0000008e03b47210 */ /* 0x000fe20007f5e0ff */
[----:B-1----:R-:W-:-:S04]  /*4940*/  IMAD R7, R6, 0x4, R3 ;  /* 0x0000000406077824 */ /* 0x002fc800078e0203 */
[----:B------:R-:W1:Y:S01]  /*4950*/  LDC R6, c[0x0][0x3d8] ;  /* 0x0000f600ff067b82 */ /* 0x000e620000000800 */
[----:B------:R-:W-:Y:S01]  /*4960*/  LEA.HI.X.SX32 R181, R3, R36, 0x1, P2 ;  /* 0x0000002403b57211 */ /* 0x000fe200010f0eff */
[----:B---3--:R-:W-:Y:S01]  /*4970*/  IMAD R3, R18, 0x4, R7 ;  /* 0x0000000412037824 */ /* 0x008fe200078e0207 */
[----:B------:R-:W-:-:S05]  /*4980*/  IADD3 R178, P3, PT, R7, R142, RZ ;  /* 0x0000008e07b27210 */ /* 0x000fca0007f7e0ff */
[----:B------:R-:W3:Y:S01]  /*4990*/  LDC R18, c[0x0][0x3d8] ;  /* 0x0000f600ff127b82 */ /* 0x000ee20000000800 */
[----:B------:R-:W-:Y:S01]  /*49a0*/  LEA.HI.X.SX32 R179, R7, R36, 0x1, P3 ;  /* 0x0000002407b37211 */ /* 0x000fe200018f0eff */
[----:B------:R-:W-:Y:S01]  /*49b0*/  UIADD3 UR4, UPT, UPT, UR23, 0x3c, URZ ;  /* 0x0000003c17047890 */ /* 0x000fe2000fffe0ff */
[----:B------:R-:W-:Y:S01]  /*49c0*/  IADD3 R176, P2, PT, R3, R142, RZ ;  /* 0x0000008e03b07210 */ /* 0x000fe20007f5e0ff */
[----:B0-----:R-:W-:-:S04]  /*49d0*/  IMAD R7, R12, 0x8, R3 ;  /* 0x000000080c077824 */ /* 0x001fc800078e0203 */
[----:B------:R-:W0:Y:S01]  /*49e0*/  LDC R12, c[0x0][0x3d8] ;  /* 0x0000f600ff0c7b82 */ /* 0x000e220000000800 */
[----:B------:R-:W-:Y:S01]  /*49f0*/  LEA.HI.X.SX32 R177, R3, R36, 0x1, P2 ;  /* 0x0000002403b17211 */ /* 0x000fe200010f0eff */
[----:B--2---:R-:W-:Y:S01]  /*4a00*/  IMAD R3, R4, UR4, RZ ;  /* 0x0000000404037c24 */ /* 0x004fe2000f8e02ff */
[----:B------:R-:W-:-:S05]  /*4a10*/  IADD3 R172, P2, PT, R7, R142, RZ ;  /* 0x0000008e07ac7210 */ /* 0x000fca0007f5e0ff */
[----:B------:R-:W2:Y:S01]  /*4a20*/  LDC R20, c[0x0][0x3d8] ;  /* 0x0000f600ff147b82 */ /* 0x000ea20000000800 */
[----:B------:R-:W-:Y:S01]  /*4a30*/  LEA.HI.X.SX32 R173, R7, R36, 0x1, P2 ;  /* 0x0000002407ad7211 */ /* 0x000fe200010f0eff */
[----:B-1----:R-:W-:Y:S01]  /*4a40*/  IMAD R7, R6, 0x4, R7 ;  /* 0x0000000406077824 */ /* 0x002fe200078e0207 */
[----:B------:R-:W-:-:S05]  /*4a50*/  IADD3 R174, P2, PT, R3, R142, RZ ;  /* 0x0000008e03ae7210 */ /* 0x000fca0007f5e0ff */
[----:B------:R-:W1:Y:S01]  /*4a60*/  LDC R64, c[0x0][0x3d8] ;  /* 0x0000f600ff407b82 */ /* 0x000e620000000800 */
[----:B------:R-:W-:Y:S01]  /*4a70*/  LEA.HI.X.SX32 R175, R3, R36, 0x1, P2 ;  /* 0x0000002403af7211 */ /* 0x000fe200010f0eff */
[----:B---3--:R-:W-:-:S06]  /*4a80*/  IMAD R3, R18, 0x4, R7 ;  /* 0x0000000412037824 */ /* 0x008fcc00078e0207 */
[----:B------:R-:W3:Y:S01]  /*4a90*/  LDC R18, c[0x0][0x3d8] ;  /* 0x0000f600ff127b82 */ /* 0x000ee20000000800 */
[-C--:B------:R-:W-:Y:S02]  /*4aa0*/  IADD3 R168, P3, PT, R3, R142.reuse, RZ ;  /* 0x0000008e03a87210 */ /* 0x080fe40007f7e0ff */
[----:B------:R-:W-:Y:S02]  /*4ab0*/  IADD3 R170, P2, PT, R7, R142, RZ ;  /* 0x0000008e07aa7210 */ /* 0x000fe40007f5e0ff */
[-C--:B------:R-:W-:Y:S01]  /*4ac0*/  LEA.HI.X.SX32 R169, R3, R36.reuse, 0x1, P3 ;  /* 0x0000002403a97211 */ /* 0x080fe200018f0eff */
[----:B0-----:R-:W-:Y:S02]  /*4ad0*/  IMAD R3, R12, 0x4, R3 ;  /* 0x000000040c037824 */ /* 0x001fe400078e0203 */
[----:B------:R-:W0:Y:S01]  /*4ae0*/  LDC R66, c[0x0][0x3d8] ;  /* 0x0000f600ff427b82 */ /* 0x000e220000000800 */
[----:B------:R-:W-:Y:S01]  /*4af0*/  LEA.HI.X.SX32 R171, R7, R36, 0x1, P2 ;  /* 0x0000002407ab7211 */ /* 0x000fe200010f0eff */
[----:B--2---:R-:W-:Y:S01]  /*4b00*/  IMAD R7, R20, 0x4, R3 ;  /* 0x0000000414077824 */ /* 0x004fe200078e0203 */
[----:B------:R-:W-:-:S05]  /*4b10*/  IADD3 R166, P2, PT, R3, R142, RZ ;  /* 0x0000008e03a67210 */ /* 0x000fca0007f5e0ff */
[----:B------:R-:W2:Y:S01]  /*4b20*/  LDC R12, c[0x0][0x3d8] ;  /* 0x0000f600ff0c7b82 */ /* 0x000ea20000000800 */
[----:B------:R-:W-:Y:S01]  /*4b30*/  LEA.HI.X.SX32 R167, R3, R36, 0x1, P2 ;  /* 0x0000002403a77211 */ /* 0x000fe200010f0eff */
[----:B-1----:R-:W-:-:S05]  /*4b40*/  IMAD R3, R64, 0x4, R7 ;  /* 0x0000000440037824 */ /* 0x002fca00078e0207 */
[C---:B------:R-:W-:Y:S01]  /*4b50*/  IADD3 R162, P2, PT, R3.reuse, R142, RZ ;  /* 0x0000008e03a27210 */ /* 0x040fe20007f5e0ff */
[----:B---3--:R-:W-:Y:S01]  /*4b60*/  IMAD R13, R18, 0x4, R3 ;  /* 0x00000004120d7824 */ /* 0x008fe200078e0203 */
[----:B------:R-:W1:Y:S02]  /*4b70*/  LDC R64, c[0x0][0x3d8] ;  /* 0x0000f600ff407b82 */ /* 0x000e640000000800 */
[----:B------:R-:W-:Y:S02]  /*4b80*/  LEA.HI.X.SX32 R163, R3, R36, 0x1, P2 ;  /* 0x0000002403a37211 */ /* 0x000fe400010f0eff */
[----:B------:R-:W-:-:S04]  /*4b90*/  IADD3 R160, P2, PT, R13, R142, RZ ;  /* 0x0000008e0da07210 */ /* 0x000fc80007f5e0ff */
[----:B------:R-:W3:Y:S01]  /*4ba0*/  LDC R18, c[0x0][0x3d8] ;  /* 0x0000f600ff127b82 */ /* 0x000ee20000000800 */
[----:B------:R-:W-:Y:S01]  /*4bb0*/  UIADD3 UR4, UPT, UPT, UR23, 0x5c, URZ ;  /* 0x0000005c17047890 */ /* 0x000fe2000fffe0ff */
[----:B------:R-:W-:Y:S01]  /*4bc0*/  LEA.HI.X.SX32 R161, R13, R36, 0x1, P2 ;  /* 0x000000240da17211 */ /* 0x000fe200010f0eff */
[----:B0-----:R-:W-:-:S05]  /*4bd0*/  IMAD R13, R66, 0x8, R13 ;  /* 0x00000008420d7824 */ /* 0x001fca00078e020d */
[----:B------:R-:W0:Y:S01]  /*4be0*/  LDC R66, c[0x0][0x3d8] ;  /* 0x0000f600ff427b82 */ /* 0x000e220000000800 */
[----:B--2---:R-:W-:Y:S02]  /*4bf0*/  IMAD R3, R12, UR4, RZ ;  /* 0x000000040c037c24 */ /* 0x004fe4000f8e02ff */
[----:B------:R-:W-:-:S05]  /*4c00*/  IMAD R17, R68, 0x4, R13 ;  /* 0x0000000444117824 */ /* 0x000fca00078e020d */
[----:B------:R-:W2:Y:S01]  /*4c10*/  LDC R68, c[0x0][0x3d8] ;  /* 0x0000f600ff447b82 */ /* 0x000ea20000000800 */
[----:B------:R-:W-:-:S04]  /*4c20*/  IADD3 R158, P2, PT, R3, R142, RZ ;  /* 0x0000008e039e7210 */ /* 0x000fc80007f5e0ff */
[----:B------:R-:W-:Y:S02]  /*4c30*/  LEA.HI.X.SX32 R159, R3, R36, 0x1, P2 ;  /* 0x00000024039f7211 */ /* 0x000fe400010f0eff */
[-C--:B------:R-:W-:Y:S01]  /*4c40*/  IADD3 R154, P2, PT, R17, R142.reuse, RZ ;  /* 0x0000008e119a7210 */ /* 0x080fe20007f5e0ff */
[----:B---3--:R-:W-:Y:S01]  /*4c50*/  IMAD R3, R18, 0x4, R17 ;  /* 0x0000000412037824 */ /* 0x008fe200078e0211 */
[----:B------:R-:W3:Y:S01]  /*4c60*/  @!P4 SYNCS.CCTL.IV [UR9+0x6000] ;  /* 0x00600000ff00c9b1 */ /* 0x000ee20008000009 */
[----:B------:R-:W-:Y:S01]  /*4c70*/  IADD3 R164, P3, PT, R7, R142, RZ ;  /* 0x0000008e07a47210 */ /* 0x000fe20007f7e0ff */
[----:B------:R-:W-:Y:S01]  /*4c80*/  NOP ;  /* 0x0000000000007918 */ /* 0x000fe20000000000 */
[----:B------:R-:W-:Y:S01]  /*4c90*/  LEA.HI.X.SX32 R155, R17, R36, 0x1, P2 ;  /* 0x00000024119b7211 */ /* 0x000fe200010f0eff */
[----:B-1----:R-:W-:Y:S01]  /*4ca0*/  IMAD R17, R64, 0x4, R3 ;  /* 0x0000000440117824 */ /* 0x002fe200078e0203 */
[----:B------:R-:W-:Y:S01]  /*4cb0*/  PRMT R30, RZ, 0x7610, R30 ;  /* 0x00007610ff1e7816 */ /* 0x000fe2000000001e */
[----:B------:R-:W3:Y:S01]  /*4cc0*/  @P0 LDG.E.U8 R0, desc[UR30][R204.64] ;  /* 0x0000001ecc000981 */ /* 0x000ee2000c1e1100 */
[----:B------:R-:W-:Y:S01]  /*4cd0*/  PRMT R29, RZ, 0x7610, R29 ;  /* 0x00007610ff1d7816 */ /* 0x000fe2000000001d */
[----:B0-----:R-:W-:Y:S01]  /*4ce0*/  IMAD R31, R66, 0x4, R17 ;  /* 0x00000004421f7824 */ /* 0x001fe200078e0211 */
[----:B------:R-:W-:-:S02]  /*4cf0*/  IADD3 R150, P2, PT, R17, R142, RZ ;  /* 0x0000008e11967210 */ /* 0x000fc40007f5e0ff */
[----:B------:R-:W-:Y:S01]  /*4d00*/  PRMT R28, RZ, 0x7610, R28 ;  /* 0x00007610ff1c7816 */ /* 0x000fe2000000001c */
[----:B------:R-:W4:Y:S01]  /*4d10*/  @P0 LDG.E.U8 R30, desc[UR30][R200.64] ;  /* 0x0000001ec81e0981 */ /* 0x000f22000c1e1100 */
[----:B------:R-:W-:Y:S02]  /*4d20*/  LEA.HI.X.SX32 R151, R17, R36, 0x1, P2 ;  /* 0x0000002411977211 */ /* 0x000fe400010f0eff */
[----:B------:R-:W-:Y:S01]  /*4d30*/  IADD3 R148, P2, PT, R31, R142, RZ ;  /* 0x0000008e1f947210 */ /* 0x000fe20007f5e0ff */
[----:B--2---:R-:W-:Y:S01]  /*4d40*/  IMAD R65, R68, 0x4, R31 ;  /* 0x0000000444417824 */ /* 0x004fe200078e021f */
[----:B------:R-:W-:Y:S01]  /*4d50*/  PRMT R27, RZ, 0x7610, R27 ;  /* 0x00007610ff1b7816 */ /* 0x000fe2000000001b */
[----:B------:R-:W2:Y:S01]  /*4d60*/  @P0 LDG.E.U8 R29, desc[UR30][R196.64] ;  /* 0x0000001ec41d0981 */ /* 0x000ea2000c1e1100 */
[-C--:B------:R-:W-:Y:S02]  /*4d70*/  LEA.HI.X.SX32 R165, R7, R36.reuse, 0x1, P3 ;  /* 0x0000002407a57211 */ /* 0x080fe400018f0eff */
[----:B------:R-:W-:Y:S01]  /*4d80*/  LEA.HI.X.SX32 R149, R31, R36, 0x1, P2 ;  /* 0x000000241f957211 */ /* 0x000fe200010f0eff */
[----:B-----5:R-:W-:Y:S01]  /*4d90*/  IMAD R31, R70, 0x4, R65 ;  /* 0x00000004461f7824 */ /* 0x020fe200078e0241 */
[----:B------:R-:W-:Y:S01]  /*4da0*/  PRMT R26, RZ, 0x7610, R26 ;  /* 0x00007610ff1a7816 */ /* 0x000fe2000000001a */
[----:B------:R-:W5:Y:S01]  /*4db0*/  @P0 LDG.E.U8 R28, desc[UR30][R192.64] ;  /* 0x0000001ec01c0981 */ /* 0x000f62000c1e1100 */
[----:B------:R-:W-:-:S02]  /*4dc0*/  IADD3 R156, P3, PT, R13, R142, RZ ;  /* 0x0000008e0d9c7210 */ /* 0x000fc40007f7e0ff */
[----:B------:R-:W-:Y:S01]  /*4dd0*/  IADD3 R146, P2, PT, R65, R142, RZ ;  /* 0x0000008e41927210 */ /* 0x000fe20007f5e0ff */
[----:B------:R-:W2:Y:S01]  /*4de0*/  @P0 LDG.E.U8 R27, desc[UR30][R188.64] ;  /* 0x0000001ebc1b0981 */ /* 0x000ea2000c1e1100 */
[----:B------:R-:W-:Y:S02]  /*4df0*/  PRMT R25, RZ, 0x7610, R25 ;  /* 0x00007610ff197816 */ /* 0x000fe40000000019 */
[----:B------:R-:W-:Y:S01]  /*4e00*/  PRMT R24, RZ, 0x7610, R24 ;  /* 0x00007610ff187816 */ /* 0x000fe20000000018 */
[----:B------:R-:W2:Y:S01]  /*4e10*/  @P0 LDG.E.U8 R26, desc[UR30][R184.64] ;  /* 0x0000001eb81a0981 */ /* 0x000ea2000c1e1100 */
[----:B------:R-:W-:Y:S02]  /*4e20*/  PRMT R23, RZ, 0x7610, R23 ;  /* 0x00007610ff177816 */ /* 0x000fe40000000017 */
[----:B------:R-:W-:Y:S01]  /*4e30*/  PRMT R22, RZ, 0x7610, R22 ;  /* 0x00007610ff167816 */ /* 0x000fe20000000016 */
[----:B------:R-:W2:Y:S01]  /*4e40*/  @P0 LDG.E.U8 R25, desc[UR30][R180.64] ;  /* 0x0000001eb4190981 */ /* 0x000ea2000c1e1100 */
[----:B------:R-:W-:-:S02]  /*4e50*/  LEA.HI.X.SX32 R157, R13, R36, 0x1, P3 ;  /* 0x000000240d9d7211 */ /* 0x000fc400018f0eff */
[----:B------:R-:W-:Y:S01]  /*4e60*/  LEA.HI.X.SX32 R147, R65, R36, 0x1, P2 ;  /* 0x0000002441937211 */ /* 0x000fe200010f0eff */
[----:B------:R-:W2:Y:S01]  /*4e70*/  @P0 LDG.E.U8 R24, desc[UR30][R176.64] ;  /* 0x0000001eb0180981 */ /* 0x000ea2000c1e1100 */
[----:B------:R-:W-:Y:S02]  /*4e80*/  PRMT R21, RZ, 0x7610, R21 ;  /* 0x00007610ff157816 */ /* 0x000fe40000000015 */
[-C--:B------:R-:W-:Y:S01]  /*4e90*/  IADD3 R152, P3, PT, R3, R142.reuse, RZ ;  /* 0x0000008e03987210 */ /* 0x080fe20007f7e0ff */
[----:B------:R-:W2:Y:S01]  /*4ea0*/  @P0 LDG.E.U8 R23, desc[UR30][R172.64] ;  /* 0x0000001eac170981 */ /* 0x000ea2000c1e1100 */
[----:B------:R-:W-:Y:S02]  /*4eb0*/  IADD3 R144, P2, PT, R31, R142, RZ ;  /* 0x0000008e1f907210 */ /* 0x000fe40007f5e0ff */
[----:B------:R-:W-:Y:S01]  /*4ec0*/  PRMT R20, RZ, 0x7610, R20 ;  /* 0x00007610ff147816 */ /* 0x000fe20000000014 */
[----:B------:R-:W2:Y:S01]  /*4ed0*/  @P0 LDG.E.U8 R22, desc[UR30][R168.64] ;  /* 0x0000001ea8160981 */ /* 0x000ea2000c1e1100 */
[----:B------:R-:W-:-:S02]  /*4ee0*/  PRMT R19, RZ, 0x7610, R19 ;  /* 0x00007610ff137816 */ /* 0x000fc40000000013 */
[----:B------:R-:W-:Y:S01]  /*4ef0*/  PRMT R18, RZ, 0x7610, R18 ;  /* 0x00007610ff127816 */ /* 0x000fe20000000012 */
[----:B------:R-:W2:Y:S01]  /*4f00*/  @P0 LDG.E.U8 R21, desc[UR30][R164.64] ;  /* 0x0000001ea4150981 */ /* 0x000ea2000c1e1100 */
[-C--:B------:R-:W-:Y:S02]  /*4f10*/  LEA.HI.X.SX32 R153, R3, R36.reuse, 0x1, P3 ;  /* 0x0000002403997211 */ /* 0x080fe400018f0eff */
[----:B------:R-:W-:Y:S01]  /*4f20*/  PRMT R17, RZ, 0x7610, R17 ;  /* 0x00007610ff117816 */ /* 0x000fe20000000011 */
[----:B------:R-:W2:Y:S01]  /*4f30*/  @P0 LDG.E.U8 R20, desc[UR30][R160.64] ;  /* 0x0000001ea0140981 */ /* 0x000ea2000c1e1100 */
[----:B------:R-:W-:Y:S02]  /*4f40*/  LEA.HI.X.SX32 R145, R31, R36, 0x1, P2 ;  /* 0x000000241f917211 */ /* 0x000fe400010f0eff */
[----:B------:R-:W-:Y:S01]  /*4f50*/  PRMT R31, RZ, 0x7610, R31 ;  /* 0x00007610ff1f7816 */ /* 0x000fe2000000001f */
[----:B------:R-:W-:Y:S01]  /*4f60*/  UIADD3 UR4, UPT, UPT, UR23, 0x7c, URZ ;  /* 0x0000007c17047890 */ /* 0x000fe2000fffe0ff */
[----:B------:R-:W-:Y:S01]  /*4f70*/  PRMT R16, RZ, 0x7610, R16 ;  /* 0x00007610ff107816 */ /* 0x000fe20000000010 */
[----:B------:R-:W2:Y:S01]  /*4f80*/  @P0 LDG.E.U8 R19, desc[UR30][R156.64] ;  /* 0x0000001e9c130981 */ /* 0x000ea2000c1e1100 */
[----:B------:R-:W-:-:S02]  /*4f90*/  PRMT R15, RZ, 0x7610, R15 ;  /* 0x00007610ff0f7816 */ /* 0x000fc4000000000f */
[----:B------:R-:W-:Y:S01]  /*4fa0*/  PRMT R14, RZ, 0x7610, R14 ;  /* 0x00007610ff0e7816 */ /* 0x000fe2000000000e */
[----:B------:R-:W2:Y:S01]  /*4fb0*/  @P0 LDG.E.U8 R18, desc[UR30][R152.64] ;  /* 0x0000001e98120981 */ /* 0x000ea2000c1e1100 */
[----:B------:R-:W-:Y:S02]  /*4fc0*/  PRMT R9, RZ, 0x7610, R9 ;  /* 0x00007610ff097816 */ /* 0x000fe40000000009 */
[----:B------:R-:W-:Y:S01]  /*4fd0*/  PRMT R8, RZ, 0x7610, R8 ;  /* 0x00007610ff087816 */ /* 0x000fe20000000008 */
[----:B------:R-:W2:Y:S01]  /*4fe0*/  @P0 LDG.E.U8 R17, desc[UR30][R148.64] ;  /* 0x0000001e94110981 */ /* 0x000ea2000c1e1100 */
[----:B------:R-:W-:Y:S01]  /*4ff0*/  PRMT R5, RZ, 0x7610, R5 ;  /* 0x00007610ff057816 */ /* 0x000fe20000000005 */
[----:B------:R-:W-:Y:S01]  /*5000*/  IMAD R67, R67, UR4, RZ ;  /* 0x0000000443437c24 */ /* 0x000fe2000f8e02ff */
[----:B------:R-:W-:Y:S01]  /*5010*/  PRMT R10, RZ, 0x7610, R10 ;  /* 0x00007610ff0a7816 */ /* 0x000fe2000000000a */
[----:B------:R-:W2:Y:S01]  /*5020*/  @P0 LDG.E.U8 R31, desc[UR30][R144.64] ;  /* 0x0000001e901f0981 */ /* 0x000ea2000c1e1100 */
[----:B------:R-:W-:-:S03]  /*5030*/  PRMT R11, RZ, 0x7610, R11 ;  /* 0x00007610ff0b7816 */ /* 0x000fc6000000000b */
        /* <DEDUP_REMOVED lines=9> */
[----:B------:R-:W-:Y:S02]  /*50d0*/  PRMT R13, RZ, 0x7610, R13 ;  /* 0x00007610ff0d7816 */ /* 0x000fe4000000000d */
[----:B------:R-:W-:Y:S01]  /*50e0*/  IADD3 R142, P3, PT, R67, R142, RZ ;  /* 0x0000008e438e7210 */ /* 0x000fe20007f7e0ff */
[----:B------:R-:W2:Y:S01]  /*50f0*/  @P0 LDG.E.U8 R5, desc[UR30][R182.64] ;  /* 0x0000001eb6050981 */ /* 0x000ea2000c1e1100 */
[----:B------:R-:W-:-:S03]  /*5100*/  PRMT R3, RZ, 0x7610, R3 ;  /* 0x00007610ff037816 */ /* 0x000fc60000000003 */
[----:B------:R-:W2:Y:S01]  /*5110*/  @P0 LDG.E.U8 R10, desc[UR30][R178.64] ;  /* 0x0000001eb20a0981 */ /* 0x000ea2000c1e1100 */
[----:B------:R-:W-:-:S03]  /*5120*/  LEA.HI.X.SX32 R143, R67, R36, 0x1, P3 ;  /* 0x00000024438f7211 */ /* 0x000fc600018f0eff */
[----:B------:R-:W2:Y:S04]  /*5130*/  @P0 LDG.E.U8 R11, desc[UR30][R174.64] ;  /* 0x0000001eae0b0981 */ /* 0x000ea8000c1e1100 */
[----:B------:R-:W2:Y:S04]  /*5140*/  @P0 LDG.E.U8 R4, desc[UR30][R170.64] ;  /* 0x0000001eaa040981 */ /* 0x000ea8000c1e1100 */
[----:B------:R-:W2:Y:S04]  /*5150*/  @P0 LDG.E.U8 R6, desc[UR30][R166.64] ;  /* 0x0000001ea6060981 */ /* 0x000ea8000c1e1100 */
[----:B------:R-:W2:Y:S04]  /*5160*/  @P0 LDG.E.U8 R7, desc[UR30][R162.64] ;  /* 0x0000001ea2070981 */ /* 0x000ea8000c1e1100 */
[----:B------:R-:W2:Y:S04]  /*5170*/  @P0 LDG.E.U8 R12, desc[UR30][R158.64] ;  /* 0x0000001e9e0c0981 */ /* 0x000ea8000c1e1100 */
[----:B------:R-:W2:Y:S04]  /*5180*/  @P0 LDG.E.U8 R13, desc[UR30][R154.64] ;  /* 0x0000001e9a0d0981 */ /* 0x000ea8000c1e1100 */
[----:B------:R-:W2:Y:S04]  /*5190*/  @P0 LDG.E.U8 R3, desc[UR30][R150.64] ;  /* 0x0000001e96030981 */ /* 0x000ea8000c1e1100 */
[----:B------:R-:W2:Y:S04]  /*51a0*/  @P0 LDG.E.U8 R132, desc[UR30][R146.64] ;  /* 0x0000001e92840981 */ /* 0x000ea8000c1e1100 */
[----:B------:R-:W2:Y:S01]  /*51b0*/  @P0 LDG.E.U8 R136, desc[UR30][R142.64] ;  /* 0x0000001e8e880981 */ /* 0x000ea2000c1e1100 */
[----:B------:R-:W-:-:S02]  /*51c0*/  ISETP.GT.AND P4, PT, R133, 0x1, PT ;  /* 0x000000018500780c */ /* 0x000fc40003f84270 */
[----:B------:R-:W-:Y:S02]  /*51d0*/  ISETP.GT.AND P3, PT, R133, 0x2, PT ;  /* 0x000000028500780c */ /* 0x000fe40003f64270 */
[----:B------:R-:W-:Y:S02]  /*51e0*/  FSEL R71, R60, -INF , P4 ;  /* 0xff8000003c477808 */ /* 0x000fe40002000000 */
[----:B------:R-:W-:Y:S02]  /*51f0*/  FSEL R60, R59, -INF , P3 ;  /* 0xff8000003b3c7808 */ /* 0x000fe40001800000 */
[----:B------:R-:W-:Y:S02]  /*5200*/  ISETP.GT.AND P3, PT, R133, 0x5, PT ;  /* 0x000000058500780c */ /* 0x000fe40003f64270 */
[----:B------:R-:W-:Y:S02]  /*5210*/  PLOP3.LUT P2, PT, PT, PT, UP2, 0x80, 0x8 ;  /* 0x000000000008781c */ /* 0x000fe40003f4f028 */
[----:B------:R-:W-:-:S02]  /*5220*/  FSEL R73, R37, -INF , P5 ;  /* 0xff80000025497808 */ /* 0x000fc40002800000 */
[----:B------:R-:W-:Y:S02]  /*5230*/  FSEL R37, R62, -INF , P3 ;  /* 0xff8000003e257808 */ /* 0x000fe40001800000 */
[C---:B------:R-:W-:Y:S02]  /*5240*/  ISETP.GT.AND P5, PT, R133.reuse, 0x3, PT ;  /* 0x000000038500780c */ /* 0x040fe40003fa4270 */
[----:B------:R-:W-:Y:S02]  /*5250*/  FSEL R62, R2, -INF , P2 ;  /* 0xff800000023e7808 */ /* 0x000fe40001000000 */
[----:B------:R-:W-:Y:S02]  /*5260*/  ISETP.GT.AND P4, PT, R133, 0x4, PT ;  /* 0x000000048500780c */ /* 0x000fe40003f84270 */
[----:B------:R-:W-:Y:S02]  /*5270*/  FSEL R59, R42, -INF , P5 ;  /* 0xff8000002a3b7808 */ /* 0x000fe40002800000 */
[----:B------:R-:W-:-:S02]  /*5280*/  FMNMX3 R2, R62, R73, R71, !PT ;  /* 0x000000493e027276 */ /* 0x000fc40007800047 */
[----:B------:R-:W-:Y:S02]  /*5290*/  ISETP.GT.AND P5, PT, R133, 0x6, PT ;  /* 0x000000068500780c */ /* 0x000fe40003fa4270 */
[----:B------:R-:W-:Y:S02]  /*52a0*/  FSEL R39, R39, -INF , P4 ;  /* 0xff80000027277808 */ /* 0x000fe40002000000 */
[C---:B------:R-:W-:Y:S02]  /*52b0*/  ISETP.GT.AND P4, PT, R133.reuse, 0x7, PT ;  /* 0x000000078500780c */ /* 0x040fe40003f84270 */
[----:B------:R-:W-:Y:S02]  /*52c0*/  FMNMX3 R2, R2, R60, R59, !PT ;  /* 0x0000003c02027276 */ /* 0x000fe4000780003b */
[----:B------:R-:W-:Y:S02]  /*52d0*/  ISETP.GT.AND P3, PT, R133, 0x8, PT ;  /* 0x000000088500780c */ /* 0x000fe40003f64270 */
[----:B------:R-:W-:-:S02]  /*52e0*/  FSEL R61, R61, -INF , P5 ;  /* 0xff8000003d3d7808 */ /* 0x000fc40002800000 */
[----:B------:R-:W-:Y:S02]  /*52f0*/  ISETP.GT.AND P5, PT, R133, 0x9, PT ;  /* 0x000000098500780c */ /* 0x000fe40003fa4270 */
[----:B------:R-:W-:Y:S02]  /*5300*/  FSEL R48, R48, -INF , P4 ;  /* 0xff80000030307808 */ /* 0x000fe40002000000 */
[----:B------:R-:W-:Y:S02]  /*5310*/  FMNMX3 R2, R2, R39, R37, !PT ;  /* 0x0000002702027276 */ /* 0x000fe40007800025 */
[----:B------:R-:W-:Y:S02]  /*5320*/  FSEL R36, R41, -INF , P3 ;  /* 0xff80000029247808 */ /* 0x000fe40001800000 */
[C---:B------:R-:W-:Y:S02]  /*5330*/  ISETP.GT.AND P4, PT, R133.reuse, 0xa, PT ;  /* 0x0000000a8500780c */ /* 0x040fe40003f84270 */
[----:B------:R-:W-:-:S02]  /*5340*/  ISETP.GT.AND P3, PT, R133, 0xb, PT ;  /* 0x0000000b8500780c */ /* 0x000fc40003f64270 */
[----:B------:R-:W-:Y:S02]  /*5350*/  FSEL R41, R44, -INF , P5 ;  /* 0xff8000002c297808 */ /* 0x000fe40002800000 */
[----:B------:R-:W-:Y:S02]  /*5360*/  FMNMX3 R2, R2, R61, R48, !PT ;  /* 0x0000003d02027276 */ /* 0x000fe40007800030 */
[C---:B------:R-:W-:Y:S02]  /*5370*/  ISETP.GT.AND P2, PT, R133.reuse, 0xc, PT ;  /* 0x0000000c8500780c */ /* 0x040fe40003f44270 */
[----:B------:R-:W-:Y:S02]  /*5380*/  ISETP.GT.AND P5, PT, R133, 0xd, PT ;  /* 0x0000000d8500780c */ /* 0x000fe40003fa4270 */
[----:B------:R-:W-:Y:S02]  /*5390*/  FSEL R57, R57, -INF , P4 ;  /* 0xff80000039397808 */ /* 0x000fe40002000000 */
[----:B------:R-:W-:-:S02]  /*53a0*/  FSEL R58, R58, -INF , P3 ;  /* 0xff8000003a3a7808 */ /* 0x000fc40001800000 */
[----:B------:R-:W-:Y:S02]  /*53b0*/  FMNMX3 R2, R2, R36, R41, !PT ;  /* 0x0000002402027276 */ /* 0x000fe40007800029 */
[----:B------:R-:W-:Y:S02]  /*53c0*/  FSEL R42, R55, -INF , P2 ;  /* 0xff800000372a7808 */ /* 0x000fe40001000000 */
[C---:B------:R-:W-:Y:S02]  /*53d0*/  ISETP.GT.AND P4, PT, R133.reuse, 0xe, PT ;  /* 0x0000000e8500780c */ /* 0x040fe40003f84270 */
[----:B------:R-:W-:Y:S02]  /*53e0*/  ISETP.GT.AND P3, PT, R133, 0xf, PT ;  /* 0x0000000f8500780c */ /* 0x000fe40003f64270 */
[----:B------:R-:W-:Y:S02]  /*53f0*/  FSEL R55, R56, -INF , P5 ;  /* 0xff80000038377808 */ /* 0x000fe40002800000 */
[----:B------:R-:W-:-:S02]  /*5400*/  FMNMX3 R2, R2, R57, R58, !PT ;  /* 0x0000003902027276 */ /* 0x000fc4000780003a */
[C---:B------:R-:W-:Y:S02]  /*5410*/  ISETP.GT.AND P2, PT, R133.reuse, 0x10, PT ;  /* 0x000000108500780c */ /* 0x040fe40003f44270 */
[----:B------:R-:W-:Y:S02]  /*5420*/  ISETP.GT.AND P5, PT, R133, 0x11, PT ;  /* 0x000000118500780c */ /* 0x000fe40003fa4270 */
[----:B------:R-:W-:Y:S02]  /*5430*/  FSEL R47, R47, -INF , P4 ;  /* 0xff8000002f2f7808 */ /* 0x000fe40002000000 */
[----:B------:R-:W-:Y:S02]  /*5440*/  FSEL R52, R52, -INF , P3 ;  /* 0xff80000034347808 */ /* 0x000fe40001800000 */
[----:B------:R-:W-:Y:S02]  /*5450*/  FMNMX3 R2, R2, R42, R55, !PT ;  /* 0x0000002a02027276 */ /* 0x000fe40007800037 */
[----:B------:R-:W-:-:S02]  /*5460*/  ISETP.GT.AND P4, PT, R133, 0x12, PT ;  /* 0x000000128500780c */ /* 0x000fc40003f84270 */
[----:B------:R-:W-:Y:S02]  /*5470*/  ISETP.GT.AND P3, PT, R133, 0x13, PT ;  /* 0x000000138500780c */ /* 0x000fe40003f64270 */
[----:B------:R-:W-:Y:S02]  /*5480*/  FSEL R65, R40, -INF , P2 ;  /* 0xff80000028417808 */ /* 0x000fe40001000000 */
[----:B------:R-:W-:Y:S02]  /*5490*/  FSEL R51, R51, -INF , P5 ;  /* 0xff80000033337808 */ /* 0x000fe40002800000 */
[----:B------:R-:W-:Y:S02]  /*54a0*/  FMNMX3 R2, R2, R47, R52, !PT ;  /* 0x0000002f02027276 */ /* 0x000fe40007800034 */
[C---:B------:R-:W-:Y:S02]  /*54b0*/  ISETP.GT.AND P2, PT, R133.reuse, 0x14, PT ;  /* 0x000000148500780c */ /* 0x040fe40003f44270 */
[----:B------:R-:W-:-:S02]  /*54c0*/  ISETP.GT.AND P5, PT, R133, 0x15, PT ;  /* 0x000000158500780c */ /* 0x000fc40003fa4270 */
[----:B------:R-:W-:Y:S02]  /*54d0*/  FSEL R43, R43, -INF , P4 ;  /* 0xff8000002b2b7808 */ /* 0x000fe40002000000 */
[----:B------:R-:W-:Y:S02]  /*54e0*/  FSEL R63, R63, -INF , P3 ;  /* 0xff8000003f3f7808 */ /* 0x000fe40001800000 */
[----:B------:R-:W-:Y:S02]  /*54f0*/  FMNMX3 R2, R2, R65, R51, !PT ;  /* 0x0000004102027276 */ /* 0x000fe40007800033 */
[C---:B------:R-:W-:Y:S02]  /*5500*/  ISETP.GT.AND P4, PT, R133.reuse, 0x16, PT ;  /* 0x000000168500780c */ /* 0x040fe40003f84270 */
[----:B------:R-:W-:Y:S02]  /*5510*/  ISETP.GT.AND P3, PT, R133, 0x17, PT ;  /* 0x000000178500780c */ /* 0x000fe40003f64270 */
[----:B------:R-:W-:-:S02]  /*5520*/  FSEL R67, R54, -INF , P2 ;  /* 0xff80000036437808 */ /* 0x000fc40001000000 */
        /* <DEDUP_REMOVED lines=13> */
[C---:B------:R-:W-:Y:S02]  /*5600*/  ISETP.GT.AND P5, PT, R133.reuse, 0x1d, PT ;  /* 0x0000001d8500780c */ /* 0x040fe40003fa4270 */
[----:B------:R-:W-:Y:S02]  /*5610*/  FSEL R69, R46, -INF , P4 ;  /* 0xff8000002e457808 */ /* 0x000fe40002000000 */
[----:B------:R-:W-:Y:S02]  /*5620*/  FSEL R32, R32, -INF , P3 ;  /* 0xff80000020207808 */ /* 0x000fe40001800000 */
[----:B------:R-:W-:Y:S02]  /*5630*/  FMNMX3 R2, R2, R40, R49, !PT ;  /* 0x0000002802027276 */ /* 0x000fe40007800031 */
[----:B------:R-:W-:-:S02]  /*5640*/  ISETP.GT.AND P3, PT, R133, 0x1e, PT ;  /* 0x0000001e8500780c */ /* 0x000fc40003f64270 */
[----:B------:R-:W-:Y:S02]  /*5650*/  FSEL R33, R33, -INF , P2 ;  /* 0xff80000021217808 */ /* 0x000fe40001000000 */
[----:B------:R-:W-:Y:S02]  /*5660*/  FSEL R34, R34, -INF , P5 ;  /* 0xff80000022227808 */ /* 0x000fe40002800000 */
[----:B------:R-:W-:Y:S02]  /*5670*/  FMNMX3 R2, R2, R69, R32, !PT ;  /* 0x0000004502027276 */ /* 0x000fe40007800020 */
[----:B------:R-:W-:Y:S02]  /*5680*/  FSEL R35, R35, -INF , P3 ;  /* 0xff80000023237808 */ /* 0x000fe40001800000 */
[----:B------:R-:W-:-:S04]  /*5690*/  FMNMX3 R2, R2, R33, R34, !PT ;  /* 0x0000002102027276 */ /* 0x000fc80007800022 */
[----:B------:R-:W-:-:S05]  /*56a0*/  FMNMX3 R2, R2, -INF , R35, !PT ;  /* 0xff80000002027876 */ /* 0x000fca0007800023 */
[--C-:B------:R-:W-:Y:S01]  /*56b0*/  FADD R62, R62, -R2.reuse ;  /* 0x800000023e3e7221 */ /* 0x100fe20000000000 */
[--C-:B------:R-:W-:Y:S01]  /*56c0*/  FADD R73, R73, -R2.reuse ;  /* 0x8000000249497221 */ /* 0x100fe20000000000 */
[--C-:B------:R-:W-:Y:S01]  /*56d0*/  FADD R60, R60, -R2.reuse ;  /* 0x800000023c3c7221 */ /* 0x100fe20000000000 */
[--C-:B------:R-:W-:Y:S01]  /*56e0*/  FADD R46, R71, -R2.reuse ;  /* 0x80000002472e7221 */ /* 0x100fe20000000000 */
[----:B------:R-:W-:Y:S01]  /*56f0*/  FMUL R44, R62, 1.4426950216293334961 ;  /* 0x3fb8aa3b3e2c7820 */ /* 0x000fe20000400000 */
[--C-:B------:R-:W-:Y:S01]  /*5700*/  FADD R50, R59, -R2.reuse ;  /* 0x800000023b327221 */ /* 0x100fe20000000000 */
[----:B------:R-:W-:Y:S01]  /*5710*/  FMUL R73, R73, 1.4426950216293334961 ;  /* 0x3fb8aa3b49497820 */ /* 0x000fe20000400000 */
[----:B------:R-:W-:Y:S01]  /*5720*/  FMUL R60, R60, 1.4426950216293334961 ;  /* 0x3fb8aa3b3c3c7820 */ /* 0x000fe20000400000 */
[----:B------:R-:W-:Y:S01]  /*5730*/  FMUL R46, R46, 1.4426950216293334961 ;  /* 0x3fb8aa3b2e2e7820 */ /* 0x000fe20000400000 */
[----:B------:R-:W-:Y:S01]  /*5740*/  FMUL R56, R50, 1.4426950216293334961 ;  /* 0x3fb8aa3b32387820 */ /* 0x000fe20000400000 */
[--C-:B------:R-:W-:Y:S01]  /*5750*/  FADD R54, R48, -R2.reuse ;  /* 0x8000000230367221 */ /* 0x100fe20000000000 */
[----:B------:R-:W-:Y:S01]  /*5760*/  MUFU.EX2 R44, R44 ;  /* 0x0000002c002c7308 */ /* 0x000fe20000000800 */
[--C-:B------:R-:W-:Y:S01]  /*5770*/  FADD R50, R39, -R2.reuse ;  /* 0x8000000227327221 */ /* 0x100fe20000000000 */
[--C-:B------:R-:W-:Y:S01]  /*5780*/  FADD R58, R58, -R2.reuse ;  /* 0x800000023a3a7221 */ /* 0x100fe20000000000 */
[----:B------:R-:W-:-:S05]  /*5790*/  FADD R61, R61, -R2 ;  /* 0x800000023d3d7221 */ /* 0x000fca0000000000 */
[----:B------:R-:W0:Y:S01]  /*57a0*/  MUFU.EX2 R71, R73 ;  /* 0x0000004900477308 */ /* 0x000e220000000800 */
[----:B------:R-:W-:Y:S01]  /*57b0*/  FMUL R58, R58, 1.4426950216293334961 ;  /* 0x3fb8aa3b3a3a7820 */ /* 0x000fe20000400000 */
[----:B------:R-:W-:-:S06]  /*57c0*/  FMUL R61, R61, 1.4426950216293334961 ;  /* 0x3fb8aa3b3d3d7820 */ /* 0x000fcc0000400000 */
[----:B------:R1:W-:Y:S08]  /*57d0*/  MUFU.EX2 R59, R60 ;  /* 0x0000003c003b7308 */ /* 0x0003f00000000800 */
[----:B------:R0:W-:Y:S01]  /*57e0*/  MUFU.EX2 R39, R56 ;  /* 0x0000003800277308 */ /* 0x0001e20000000800 */
[----:B-1----:R-:W-:Y:S01]  /*57f0*/  FMUL R60, R54, 1.4426950216293334961 ;  /* 0x3fb8aa3b363c7820 */ /* 0x002fe20000400000 */
[----:B------:R-:W-:-:S06]  /*5800*/  FADD R54, R36, -R2 ;  /* 0x8000000224367221 */ /* 0x000fcc0000000000 */
[----:B------:R-:W1:Y:S01]  /*5810*/  MUFU.EX2 R46, R46 ;  /* 0x0000002e002e7308 */ /* 0x000e620000000800 */
[--C-:B0-----:R-:W-:Y:S01]  /*5820*/  FADD R56, R42, -R2.reuse ;  /* 0x800000022a387221 */ /* 0x101fe20000000000 */
[----:B------:R-:W-:Y:S01]  /*5830*/  FMUL R50, R50, 1.4426950216293334961 ;  /* 0x3fb8aa3b32327820 */ /* 0x000fe20000400000 */
[----:B------:R-:W-:Y:S01]  /*5840*/  FADD R37, R37, -R2 ;  /* 0x8000000225257221 */ /* 0x000fe20000000000 */
[----:B------:R-:W-:-:S04]  /*5850*/  FMUL R62, R54, 1.4426950216293334961 ;  /* 0x3fb8aa3b363e7820 */ /* 0x000fc80000400000 */
[----:B------:R0:W-:Y:S01]  /*5860*/  MUFU.EX2 R36, R60 ;  /* 0x0000003c00247308 */ /* 0x0001e20000000800 */
[--C-:B------:R-:W-:Y:S01]  /*5870*/  FADD R54, R41, -R2.reuse ;  /* 0x8000000229367221 */ /* 0x100fe20000000000 */
[----:B------:R-:W-:Y:S01]  /*5880*/  FMUL R37, R37, 1.4426950216293334961 ;  /* 0x3fb8aa3b25257820 */ /* 0x000fe20000400000 */
[----:B0-----:R-:W-:Y:S01]  /*5890*/  FMUL R60, R56, 1.4426950216293334961 ;  /* 0x3fb8aa3b383c7820 */ /* 0x001fe20000400000 */
[----:B------:R-:W-:-:S04]  /*58a0*/  FADD R56, R55, -R2 ;  /* 0x8000000237387221 */ /* 0x000fc80000000000 */
[----:B------:R0:W-:Y:S08]  /*58b0*/  MUFU.EX2 R42, R58 ;  /* 0x0000003a002a7308 */ /* 0x0001f00000000800 */
[----:B------:R1:W-:Y:S01]  /*58c0*/  MUFU.EX2 R48, R61 ;  /* 0x0000003d00307308 */ /* 0x0003e20000000800 */
[----:B0-----:R-:W-:Y:S01]  /*58d0*/  FADD R58, R51, -R2 ;  /* 0x80000002333a7221 */ /* 0x001fe20000000000 */
[----:B-1----:R-:W-:-:S06]  /*58e0*/  FMUL R61, R56, 1.4426950216293334961 ;  /* 0x3fb8aa3b383d7820 */ /* 0x002fcc0000400000 */
[----:B------:R0:W-:Y:S01]  /*58f0*/  MUFU.EX2 R41, R62 ;  /* 0x0000003e00297308 */ /* 0x0001e20000000800 */
[----:B------:R-:W-:-:S07]  /*5900*/  FADD R56, R47, -R2 ;  /* 0x800000022f387221 */ /* 0x000fce0000000000 */
[----:B------:R-:W1:Y:S01]  /*5910*/  MUFU.EX2 R50, R50 ;  /* 0x0000003200327308 */ /* 0x000e620000000800 */
[----:B0-----:R-:W-:Y:S01]  /*5920*/  FMUL R62, R58, 1.4426950216293334961 ;  /* 0x3fb8aa3b3a3e7820 */ /* 0x001fe20000400000 */
[----:B------:R-:W-:-:S06]  /*5930*/  FADD R58, R43, -R2 ;  /* 0x800000022b3a7221 */ /* 0x000fcc0000000000 */
[----:B------:R0:W-:Y:S02]  /*5940*/  MUFU.EX2 R47, R61 ;  /* 0x0000003d002f7308 */ /* 0x0001e40000000800 */
[----:B0-----:R-:W-:-:S06]  /*5950*/  FADD R61, R44, R71 ;  /* 0x000000472c3d7221 */ /* 0x001fcc0000000000 */
[----:B------:R0:W-:Y:S08]  /*5960*/  MUFU.EX2 R55, R60 ;  /* 0x0000003c00377308 */ /* 0x0001f00000000800 */
[----:B------:R-:W1:Y:S01]  /*5970*/  MUFU.EX2 R37, R37 ;  /* 0x0000002500257308 */ /* 0x000e620000000800 */
[----:B0-----:R-:W-:Y:S01]  /*5980*/  FMUL R60, R58, 1.4426950216293334961 ;  /* 0x3fb8aa3b3a3c7820 */ /* 0x001fe20000400000 */
[----:B------:R-:W-:-:S04]  /*5990*/  FADD R58, R46, R61 ;  /* 0x0000003d2e3a7221 */ /* 0x000fc80000000000 */
[----:B------:R-:W-:Y:S01]  /*59a0*/  FADD R64, R59, R58 ;  /* 0x0000003a3b407221 */ /* 0x000fe20000000000 */
[----:B------:R-:W-:Y:S01]  /*59b0*/  FMUL R54, R54, 1.4426950216293334961 ;  /* 0x3fb8aa3b36367820 */ /* 0x000fe20000400000 */
[----:B------:R-:W-:Y:S02]  /*59c0*/  FADD R57, R57, -R2 ;  /* 0x8000000239397221 */ /* 0x000fe40000000000 */
[----:B------:R-:W-:Y:S01]  /*59d0*/  FADD R61, R39, R64 ;  /* 0x00000040273d7221 */ /* 0x000fe20000000000 */
[--C-:B------:R-:W-:Y:S01]  /*59e0*/  FADD R65, R65, -R2.reuse ;  /* 0x8000000241417221 */ /* 0x100fe20000000000 */
[----:B------:R1:W-:Y:S01]  /*59f0*/  MUFU.EX2 R43, R62 ;  /* 0x0000003e002b7308 */ /* 0x0003e20000000800 */
[----:B------:R-:W-:Y:S01]  /*5a00*/  FADD R63, R63, -R2 ;  /* 0x800000023f3f7221 */ /* 0x000fe20000000000 */
[----:B------:R-:W-:Y:S01]  /*5a10*/  FMUL R57, R57, 1.4426950216293334961 ;  /* 0x3fb8aa3b39397820 */ /* 0x000fe20000400000 */
[----:B------:R-:W-:Y:S02]  /*5a20*/  FMUL R65, R65, 1.4426950216293334961 ;  /* 0x3fb8aa3b41417820 */ /* 0x000fe40000400000 */
[----:B------:R-:W-:Y:S01]  /*5a30*/  FMUL R58, R63, 1.4426950216293334961 ;  /* 0x3fb8aa3b3f3a7820 */ /* 0x000fe20000400000 */
[----:B-1----:R-:W-:-:S02]  /*5a40*/  FADD R62, R50, R61 ;  /* 0x0000003d323e7221 */ /* 0x002fc40000000000 */
[----:B------:R-:W0:Y:S02]  /*5a50*/  MUFU.EX2 R54, R54 ;  /* 0x0000003600367308 */ /* 0x000e240000000800 */
[----:B------:R-:W-:-:S06]  /*5a60*/  FADD R63, R37, R62 ;  /* 0x0000003e253f7221 */ /* 0x000fcc0000000000 */
[----:B------:R-:W1:Y:S08]  /*5a70*/  MUFU.EX2 R57, R57 ;  /* 0x0000003900397308 */ /* 0x000e700000000800 */
[----:B------:R0:W-:Y:S02]  /*5a80*/  MUFU.EX2 R51, R65 ;  /* 0x0000004100337308 */ /* 0x0001e40000000800 */
[----:B0-----:R-:W-:-:S04]  /*5a90*/  FADD R65, R48, R63 ;  /* 0x0000003f30417221 */ /* 0x001fc80000000000 */
[----:B------:R-:W-:Y:S01]  /*5aa0*/  FADD R62, R36, R65 ;  /* 0x00000041243e7221 */ /* 0x000fe20000000000 */
[----:B------:R-:W-:Y:S01]  /*5ab0*/  FMUL R56, R56, 1.4426950216293334961 ;  /* 0x3fb8aa3b38387820 */ /* 0x000fe20000400000 */
[----:B------:R-:W-:Y:S02]  /*5ac0*/  FADD R52, R52, -R2 ;  /* 0x8000000234347221 */ /* 0x000fe40000000000 */
[----:B------:R-:W-:Y:S02]  /*5ad0*/  FADD R65, R41, R62 ;  /* 0x0000003e29417221 */ /* 0x000fe40000000000 */
[----:B------:R-:W-:Y:S02]  /*5ae0*/  FMUL R52, R52, 1.4426950216293334961 ;  /* 0x3fb8aa3b34347820 */ /* 0x000fe40000400000 */
[----:B------:R-:W-:Y:S01]  /*5af0*/  FADD R64, R54, R65 ;  /* 0x0000004136407221 */ /* 0x000fe20000000000 */
[----:B------:R-:W0:Y:S03]  /*5b00*/  MUFU.EX2 R56, R56 ;  /* 0x0000003800387308 */ /* 0x000e260000000800 */
[----:B-1----:R-:W-:-:S04]  /*5b10*/  FADD R65, R57, R64 ;  /* 0x0000004039417221 */ /* 0x002fc80000000000 */
[----:B------:R-:W-:Y:S01]  /*5b20*/  FADD R64, R42, R65 ;  /* 0x000000412a407221 */ /* 0x000fe20000000000 */
[----:B------:R-:W1:Y:S03]  /*5b30*/  MUFU.EX2 R52, R52 ;  /* 0x0000003400347308 */ /* 0x000e660000000800 */
[----:B------:R-:W-:Y:S01]  /*5b40*/  FADD R64, R55, R64 ;  /* 0x0000004037407221 */ /* 0x000fe20000000000 */
[----:B------:R-:W-:-:S03]  /*5b50*/  FADD R61, R45, -R2 ;  /* 0x800000022d3d7221 */ /* 0x000fc60000000000 */
[----:B------:R-:W-:Y:S01]  /*5b60*/  FADD R65, R47, R64 ;  /* 0x000000402f417221 */ /* 0x000fe20000000000 */
[----:B------:R-:W2:Y:S01]  /*5b70*/  MUFU.EX2 R60, R60 ;  /* 0x0000003c003c7308 */ /* 0x000ea20000000800 */
[--C-:B------:R-:W-:Y:S02]  /*5b80*/  FADD R67, R67, -R2.reuse ;  /* 0x8000000243437221 */ /* 0x100fe40000000000 */
[----:B0-----:R-:W-:Y:S01]  /*5b90*/  FADD R65, R56, R65 ;  /* 0x0000004138417221 */ /* 0x001fe20000000000 */
[----:B------:R-:W-:Y:S01]  /*5ba0*/  FMUL R63, R61, 1.4426950216293334961 ;  /* 0x3fb8aa3b3d3f7820 */ /* 0x000fe20000400000 */
[----:B------:R-:W-:Y:S01]  /*5bb0*/  FMUL R67, R67, 1.4426950216293334961 ;  /* 0x3fb8aa3b43437820 */ /* 0x000fe20000400000 */
[--C-:B------:R-:W-:Y:S02]  /*5bc0*/  FADD R61, R53, -R2.reuse ;  /* 0x80000002353d7221 */ /* 0x100fe40000000000 */
[----:B------:R-:W0:Y:S01]  /*5bd0*/  MUFU.EX2 R58, R58 ;  /* 0x0000003a003a7308 */ /* 0x000e220000000800 */
[----:B-1----:R-:W-:Y:S01]  /*5be0*/  FADD R64, R52, R65 ;  /* 0x0000004134407221 */ /* 0x002fe20000000000 */
[----:B------:R-:W-:Y:S01]  /*5bf0*/  FMUL R61, R61, 1.4426950216293334961 ;  /* 0x3fb8aa3b3d3d7820 */ /* 0x000fe20000400000 */
[----:B------:R-:W-:-:S02]  /*5c00*/  FADD R38, R38, -R2 ;  /* 0x8000000226267221 */ /* 0x000fc40000000000 */
[----:B------:R-:W-:-:S03]  /*5c10*/  FADD R64, R51, R64 ;  /* 0x0000004033407221 */ /* 0x000fc60000000000 */
[----:B------:R-:W1:Y:S01]  /*5c20*/  MUFU.EX2 R45, R67 ;  /* 0x00000043002d7308 */ /* 0x000e620000000800 */
[----:B------:R-:W-:Y:S01]  /*5c30*/  FADD R40, R40, -R2 ;  /* 0x8000000228287221 */ /* 0x000fe20000000000 */
[----:B------:R-:W-:-:S06]  /*5c40*/  FMUL R38, R38, 1.4426950216293334961 ;  /* 0x3fb8aa3b26267820 */ /* 0x000fcc0000400000 */
[----:B------:R0:W1:Y:S08]  /*5c50*/  MUFU.EX2 R53, R63 ;  /* 0x0000003f00357308 */ /* 0x0000700000000800 */
[----:B------:R1:W3:Y:S01]  /*5c60*/  MUFU.EX2 R62, R61 ;  /* 0x0000003d003e7308 */ /* 0x0002e20000000800 */
[----:B0-----:R-:W-:Y:S01]  /*5c70*/  FMUL R63, R40, 1.4426950216293334961 ;  /* 0x3fb8aa3b283f7820 */ /* 0x001fe20000400000 */
[----:B------:R-:W-:Y:S01]  /*5c80*/  FADD R40, R49, -R2 ;  /* 0x8000000231287221 */ /* 0x000fe20000000000 */
[----:B-1----:R-:W-:-:S05]  /*5c90*/  FADD R61, R43, R64 ;  /* 0x000000402b3d7221 */ /* 0x002fca0000000000 */
[----:B------:R-:W0:Y:S01]  /*5ca0*/  MUFU.EX2 R38, R38 ;  /* 0x0000002600267308 */ /* 0x000e220000000800 */
[----:B--2---:R-:W-:Y:S01]  /*5cb0*/  FADD R61, R60, R61 ;  /* 0x0000003d3c3d7221 */ /* 0x004fe20000000000 */
[----:B------:R-:W-:Y:S01]  /*5cc0*/  FMUL R40, R40, 1.4426950216293334961 ;  /* 0x3fb8aa3b28287820 */ /* 0x000fe20000400000 */
[----:B------:R-:W-:Y:S02]  /*5cd0*/  FADD R69, R69, -R2 ;  /* 0x8000000245457221 */ /* 0x000fe40000000000 */
[----:B------:R-:W-:-:S03]  /*5ce0*/  FADD R64, R58, R61 ;  /* 0x0000003d3a407221 */ /* 0x000fc60000000000 */
[----:B------:R1:W2:Y:S01]  /*5cf0*/  MUFU.EX2 R49, R63 ;  /* 0x0000003f00317308 */ /* 0x0002a20000000800 */
[----:B------:R-:W-:Y:S01]  /*5d00*/  FMUL R69, R69, 1.4426950216293334961 ;  /* 0x3fb8aa3b45457820 */ /* 0x000fe20000400000 */
[----:B------:R-:W-:Y:S01]  /*5d10*/  FADD R32, R32, -R2 ;  /* 0x8000000220207221 */ /* 0x000fe20000000000 */
[----:B------:R-:W-:Y:S01]  /*5d20*/  FADD R64, R45, R64 ;  /* 0x000000402d407221 */ /* 0x000fe20000000000 */
[----:B------:R-:W-:Y:S02]  /*5d30*/  FADD R33, R33, -R2 ;  /* 0x8000000221217221 */ /* 0x000fe40000000000 */
[----:B------:R-:W-:Y:S01]  /*5d40*/  FMUL R32, R32, 1.4426950216293334961 ;  /* 0x3fb8aa3b20207820 */ /* 0x000fe20000400000 */
[----:B------:R-:W-:Y:S01]  /*5d50*/  FADD R61, R53, R64 ;  /* 0x00000040353d7221 */ /* 0x000fe20000000000 */
[----:B------:R-:W2:Y:S01]  /*5d60*/  MUFU.EX2 R40, R40 ;  /* 0x0000002800287308 */ /* 0x000ea20000000800 */
[----:B------:R-:W-:Y:S01]  /*5d70*/  SHF.R.S32.HI R65, RZ, 0x2, R72 ;  /* 0x00000002ff417819 */ /* 0x000fe20000011448 */
[----:B-1----:R-:W-:-:S02]  /*5d80*/  IMAD.SHL.U32 R63, R72, 0x20, RZ ;  /* 0x00000020483f7824 */ /* 0x002fc400078e00ff */
[----:B---3--:R-:W-:Y:S01]  /*5d90*/  FADD R61, R62, R61 ;  /* 0x0000003d3e3d7221 */ /* 0x008fe20000000000 */
[----:B------:R-:W-:Y:S01]  /*5da0*/  LOP3.LUT R72, R72, 0x7f, RZ, 0xc0, !PT ;  /* 0x0000007f48487812 */ /* 0x000fe200078ec0ff */
[----:B------:R-:W-:Y:S01]  /*5db0*/  FMUL R33, R33, 1.4426950216293334961 ;  /* 0x3fb8aa3b21217820 */ /* 0x000fe20000400000 */
[--C-:B------:R-:W-:Y:S01]  /*5dc0*/  FADD R34, R34, -R2.reuse ;  /* 0x8000000222227221 */ /* 0x100fe20000000000 */
[----:B------:R-:W1:Y:S01]  /*5dd0*/  MUFU.EX2 R69, R69 ;  /* 0x0000004500457308 */ /* 0x000e620000000800 */
[----:B------:R-:W-:Y:S01]  /*5de0*/  FADD R35, R35, -R2 ;  /* 0x8000000223237221 */ /* 0x000fe20000000000 */
[----:B0-----:R-:W-:Y:S01]  /*5df0*/  FADD R64, R38, R61 ;  /* 0x0000003d26407221 */ /* 0x001fe20000000000 */
[----:B------:R-:W-:Y:S01]  /*5e00*/  FMUL R34, R34, 1.4426950216293334961 ;  /* 0x3fb8aa3b22227820 */ /* 0x000fe20000400000 */
[----:B------:R0:W-:Y:S01]  /*5e10*/  STS.U8 [R72+UR9+0x5000], R0 ;  /* 0x0050000048007988 */ /* 0x0001e20008000009 */
[----:B------:R-:W-:-:S03]  /*5e20*/  FMUL R35, R35, 1.4426950216293334961 ;  /* 0x3fb8aa3b23237820 */ /* 0x000fc60000400000 */
[----:B------:R-:W3:Y:S01]  /*5e30*/  MUFU.EX2 R32, R32 ;  /* 0x0000002000207308 */ /* 0x000ee20000000800 */
[----:B----4-:R-:W-:Y:S01]  /*5e40*/  STS.U8 [R72+UR9+0x5100], R30 ;  /* 0x0051001e48007988 */ /* 0x010fe20008000009 */
[----:B--2---:R-:W-:-:S03]  /*5e50*/  FADD R61, R49, R64 ;  /* 0x00000040313d7221 */ /* 0x004fc60000000000 */
[----:B------:R-:W-:Y:S03]  /*5e60*/  STS.U8 [R72+UR9+0x5200], R29 ;  /* 0x0052001d48007988 */ /* 0x000fe60008000009 */
[----:B------:R-:W2:Y:S01]  /*5e70*/  MUFU.EX2 R33, R33 ;  /* 0x0000002100217308 */ /* 0x000ea20000000800 */
[----:B-----5:R-:W-:Y:S01]  /*5e80*/  STS.U8 [R72+UR9+0x5300], R28 ;  /* 0x0053001c48007988 */ /* 0x020fe20008000009 */
[----:B0-----:R-:W-:-:S03]  /*5e90*/  FADD R0, -R2, -INF ;  /* 0xff80000002007421 */ /* 0x001fc60000000100 */
[----:B------:R-:W-:Y:S01]  /*5ea0*/  STS.U8 [R72+UR9+0x5400], R27 ;  /* 0x0054001b48007988 */ /* 0x000fe20008000009 */
[----:B------:R-:W-:Y:S02]  /*5eb0*/  FADD R64, R40, R61 ;  /* 0x0000003d28407221 */ /* 0x000fe40000000000 */
[----:B------:R-:W0:Y:S01]  /*5ec0*/  MUFU.EX2 R34, R34 ;  /* 0x0000002200227308 */ /* 0x000e220000000800 */
[----:B------:R-:W-:Y:S04]  /*5ed0*/  STS.U8 [R72+UR9+0x5500], R26 ;  /* 0x0055001a48007988 */ /* 0x000fe80008000009 */
[----:B------:R-:W-:Y:S03]  /*5ee0*/  STS.U8 [R72+UR9+0x5600], R25 ;  /* 0x0056001948007988 */ /* 0x000fe60008000009 */
[----:B------:R-:W4:Y:S01]  /*5ef0*/  MUFU.EX2 R35, R35 ;  /* 0x0000002300237308 */ /* 0x000f220000000800 */
[----:B------:R-:W-:Y:S01]  /*5f00*/  STS.U8 [R72+UR9+0x5700], R24 ;  /* 0x0057001848007988 */ /* 0x000fe20008000009 */
[----:B------:R-:W-:-:S03]  /*5f10*/  FMUL R0, R0, 1.4426950216293334961 ;  /* 0x3fb8aa3b00007820 */ /* 0x000fc60000400000 */
[----:B------:R-:W-:Y:S01]  /*5f20*/  STS.U8 [R72+UR9+0x5800], R23 ;  /* 0x0058001748007988 */ /* 0x000fe20008000009 */
[----:B-1----:R-:W-:Y:S01]  /*5f30*/  FADD R61, R69, R64 ;  /* 0x00000040453d7221 */ /* 0x002fe20000000000 */
[----:B------:R-:W-:Y:S02]  /*5f40*/  LOP3.LUT R68, R72, 0x10, RZ, 0x3c, !PT ;  /* 0x0000001048447812 */ /* 0x000fe400078e3cff */
[----:B------:R-:W-:Y:S04]  /*5f50*/  STS.U8 [R72+UR9+0x5900], R22 ;  /* 0x0059001648007988 */ /* 0x000fe80008000009 */
[----:B------:R-:W-:Y:S04]  /*5f60*/  STS.U8 [R72+UR9+0x5a00], R21 ;  /* 0x005a001548007988 */ /* 0x000fe80008000009 */
[----:B------:R-:W-:Y:S01]  /*5f70*/  STS.U8 [R72+UR9+0x5b00], R20 ;  /* 0x005b001448007988 */ /* 0x000fe20008000009 */
[----:B---3--:R-:W-:-:S03]  /*5f80*/  FADD R64, R32, R61 ;  /* 0x0000003d20407221 */ /* 0x008fc60000000000 */
[----:B------:R-:W-:Y:S01]  /*5f90*/  STS.U8 [R72+UR9+0x5c00], R19 ;  /* 0x005c001348007988 */ /* 0x000fe20008000009 */
[----:B------:R-:W-:-:S03]  /*5fa0*/  SGXT R65, R65, 0x1 ;  /* 0x000000014141781a */ /* 0x000fc60000000200 */
[----:B------:R-:W-:Y:S01]  /*5fb0*/  STS.U8 [R72+UR9+0x5d00], R18 ;  /* 0x005d001248007988 */ /* 0x000fe20008000009 */
[----:B------:R-:W1:Y:S03]  /*5fc0*/  MUFU.EX2 R0, R0 ;  /* 0x0000000000007308 */ /* 0x000e660000000800 */
[----:B------:R-:W-:Y:S01]  /*5fd0*/  STS.U8 [R72+UR9+0x5e00], R17 ;  /* 0x005e001148007988 */ /* 0x000fe20008000009 */
[----:B------:R-:W-:-:S03]  /*5fe0*/  F2FP.SATFINITE.E4M3.F32.PACK_AB_MERGE_C R48, R48, R37, RZ ;  /* 0x000000253030723e */ /* 0x000fc600048070ff */
[----:B------:R-:W-:Y:S01]  /*5ff0*/  STS.U8 [R72+UR9+0x5f00], R31 ;  /* 0x005f001f48007988 */ /* 0x000fe20008000009 */
[----:B--2---:R-:W-:-:S03]  /*6000*/  FADD R37, R33, R64 ;  /* 0x0000004021257221 */ /* 0x004fc60000000000 */
[----:B------:R-:W-:Y:S01]  /*6010*/  STS.U8 [R68+UR9+0x5080], R16 ;  /* 0x0050801044007988 */ /* 0x000fe20008000009 */
[----:B------:R-:W-:-:S03]  /*6020*/  LOP3.LUT R66, R65, 0x90, RZ, 0xc0, !PT ;  /* 0x0000009041427812 */ /* 0x000fc600078ec0ff */
[----:B------:R-:W-:Y:S04]  /*6030*/  STS.U8 [R68+UR9+0x5180], R15 ;  /* 0x0051800f44007988 */ /* 0x000fe80008000009 */
[----:B------:R-:W-:Y:S01]  /*6040*/  STS.U8 [R68+UR9+0x5280], R14 ;  /* 0x0052800e44007988 */ /* 0x000fe20008000009 */
[----:B------:R-:W-:-:S03]  /*6050*/  F2FP.SATFINITE.E4M3.F32.PACK_AB_MERGE_C R59, R59, R46, RZ ;  /* 0x0000002e3b3b723e */ /* 0x000fc600048070ff */
[----:B------:R2:W-:Y:S01]  /*6060*/  STS.U8 [R68+UR9+0x5380], R9 ;  /* 0x0053800944007988 */ /* 0x0005e20008000009 */
[----:B------:R-:W-:-:S03]  /*6070*/  F2FP.SATFINITE.E4M3.F32.PACK_AB_MERGE_C R54, R57, R54, RZ ;  /* 0x000000363936723e */ /* 0x000fc600048070ff */
[----:B------:R3:W-:Y:S01]  /*6080*/  STS.U8 [R68+UR9+0x5480], R8 ;  /* 0x0054800844007988 */ /* 0x0007e20008000009 */
[----:B------:R-:W-:Y:S01]  /*6090*/  F2FP.SATFINITE.E4M3.F32.PACK_AB_MERGE_C R47, R56, R47, RZ ;  /* 0x0000002f382f723e */ /* 0x000fe200048070ff */
[----:B0-----:R-:W-:Y:S02]  /*60a0*/  FADD R46, R34, R37 ;  /* 0x00000025222e7221 */ /* 0x001fe40000000000 */
[----:B------:R-:W-:Y:S01]  /*60b0*/  STS.U8 [R68+UR9+0x5580], R5 ;  /* 0x0055800544007988 */ /* 0x000fe20008000009 */
[----:B------:R-:W-:-:S03]  /*60c0*/  LOP3.LUT R67, R66, 0xf60, R63, 0xf8, !PT ;  /* 0x00000f6042437812 */ /* 0x000fc600078ef83f */
[----:B------:R0:W-:Y:S01]  /*60d0*/  STS.U8 [R68+UR9+0x5680], R10 ;  /* 0x0056800a44007988 */ /* 0x0001e20008000009 */
[----:B------:R-:W-:Y:S02]  /*60e0*/  F2FP.SATFINITE.E4M3.F32.PACK_AB_MERGE_C R43, R60, R43, RZ ;  /* 0x0000002b3c2b723e */ /* 0x000fe400048070ff */
[----:B------:R-:W-:Y:S01]  /*60f0*/  F2FP.SATFINITE.E4M3.F32.PACK_AB_MERGE_C R53, R62, R53, RZ ;  /* 0x000000353e35723e */ /* 0x000fe200048070ff */
[----:B------:R5:W-:Y:S01]  /*6100*/  STS.U8 [R68+UR9+0x5780], R11 ;  /* 0x0057800b44007988 */ /* 0x000be20008000009 */
[----:B------:R-:W-:Y:S02]  /*6110*/  F2FP.SATFINITE.E4M3.F32.PACK_AB_MERGE_C R40, R69, R40, RZ ;  /* 0x000000284528723e */ /* 0x000fe400048070ff */
[----:B----4-:R-:W-:Y:S01]  /*6120*/  F2FP.SATFINITE.E4M3.F32.PACK_AB_MERGE_C R34, R35, R34, RZ ;  /* 0x000000222322723e */ /* 0x010fe200048070ff */
[----:B------:R4:W-:Y:S01]  /*6130*/  STS.U8 [R68+UR9+0x5880], R4 ;  /* 0x0058800444007988 */ /* 0x0009e20008000009 */
[----:B--2---:R-:W-:-:S03]  /*6140*/  F2FP.SATFINITE.E4M3.F32.PACK_AB_MERGE_C R9, R50, R39, R48 ;  /* 0x000000273209723e */ /* 0x004fc60004807030 */
[----:B------:R2:W-:Y:S01]  /*6150*/  STS.U8 [R68+UR9+0x5980], R6 ;  /* 0x0059800644007988 */ /* 0x0005e20008000009 */
[----:B---3--:R-:W-:Y:S01]  /*6160*/  F2FP.SATFINITE.E4M3.F32.PACK_AB_MERGE_C R8, R71, R44, R59 ;  /* 0x0000002c4708723e */ /* 0x008fe2000480703b */
[----:B------:R-:W-:Y:S01]  /*6170*/  FADD R35, R35, R46 ;  /* 0x0000002e23237221 */ /* 0x000fe20000000000 */
[----:B0-----:R-:W-:Y:S01]  /*6180*/  F2FP.SATFINITE.E4M3.F32.PACK_AB_MERGE_C R10, R41, R36, R54 ;  /* 0x00000024290a723e */ /* 0x001fe20004807036 */
[----:B------:R0:W-:Y:S01]  /*6190*/  STS.U8 [R68+UR9+0x5a80], R7 ;  /* 0x005a800744007988 */ /* 0x0001e20008000009 */
[----:B-----5:R-:W-:Y:S02]  /*61a0*/  F2FP.SATFINITE.E4M3.F32.PACK_AB_MERGE_C R11, R55, R42, R47 ;  /* 0x0000002a370b723e */ /* 0x020fe4000480702f */
[----:B------:R-:W-:Y:S01]  /*61b0*/  F2FP.SATFINITE.E4M3.F32.PACK_AB_MERGE_C R5, R45, R58, R53 ;  /* 0x0000003a2d05723e */ /* 0x000fe20004807035 */
[----:B------:R-:W-:Y:S01]  /*61c0*/  STS.U8 [R68+UR9+0x5b80], R12 ;  /* 0x005b800c44007988 */ /* 0x000fe20008000009 */
[----:B----4-:R-:W-:Y:S02]  /*61d0*/  F2FP.SATFINITE.E4M3.F32.PACK_AB_MERGE_C R4, R51, R52, R43 ;  /* 0x000000343304723e */ /* 0x010fe4000480702b */
[----:B--2---:R-:W-:Y:S01]  /*61e0*/  F2FP.SATFINITE.E4M3.F32.PACK_AB_MERGE_C R6, R49, R38, R40 ;  /* 0x000000263106723e */ /* 0x004fe20004807028 */
[----:B------:R-:W-:Y:S01]  /*61f0*/  STS.U8 [R68+UR9+0x5c80], R13 ;  /* 0x005c800d44007988 */ /* 0x000fe20008000009 */
[----:B------:R-:W-:-:S02]  /*6200*/  LOP3.LUT R17, R67, 0x10, RZ, 0x3c, !PT ;  /* 0x0000001043117812 */ /* 0x000fc400078e3cff */
[----:B0-----:R-:W-:Y:S01]  /*6210*/  F2FP.SATFINITE.E4M3.F32.PACK_AB_MERGE_C R7, R33, R32, R34 ;  /* 0x000000202107723e */ /* 0x001fe20004807022 */
[----:B------:R-:W-:Y:S01]  /*6220*/  STS.U8 [R68+UR9+0x5d80], R3 ;  /* 0x005d800344007988 */ /* 0x000fe20008000009 */
[----:B-1----:R-:W-:-:S03]  /*6230*/  FADD R252, R0, R35 ;  /* 0x0000002300fc7221 */ /* 0x002fc60000000000 */
[----:B------:R-:W-:Y:S04]  /*6240*/  STS.U8 [R68+UR9+0x5e80], R132 ;  /* 0x005e808444007988 */ /* 0x000fe80008000009 */
[----:B------:R-:W-:Y:S04]  /*6250*/  STS.U8 [R68+UR9+0x5f80], R136 ;  /* 0x005f808844007988 */ /* 0x000fe80008000009 */
[----:B------:R-:W-:Y:S04]  /*6260*/  STS.128 [R67+UR9+0x4000], R8 ;  /* 0x0040000843007988 */ /* 0x000fe80008000c09 */
[----:B------:R-:W-:Y:S04]  /*6270*/  STL [R1+0x60], R17 ;  /* 0x0000601101007387 */ /* 0x000fe80000100800 */
[----:B------:R0:W-:Y:S02]  /*6280*/  STS.128 [R17+UR9+0x4000], R4 ;  /* 0x0040000411007988 */ /* 0x0001e40008000c09 */
[----:B0-----:R-:W0:Y:S01]  /*6290*/  LDTM.x128 R4, tmem[UR15] ;  /* 0x0000000f000479ee */ /* 0x001e2200083c0000 */
[----:B------:R-:W-:Y:S01]  /*62a0*/  NOP ;  /* 0x0000000000007918 */ /* 0x000fe20000000000 */
[----:B------:R-:W-:Y:S05]  /*62b0*/  @!P0 BRA `(.L_x_9) ;  /* 0x0000000800048947 */ /* 0x000fea0003800000 */
[C---:B0-----:R-:W-:Y:S01]  /*62c0*/  FMUL R4, R0.reuse, R4 ;  /* 0x0000000400047220 */ /* 0x041fe20000400000 */
[C---:B------:R-:W-:Y:S01]  /*62d0*/  FMUL R5, R0.reuse, R5 ;  /* 0x0000000500057220 */ /* 0x040fe20000400000 */
        /* <DEDUP_REMOVED lines=125> */
[----:B------:R-:W-:-:S04]  /*6ab0*/  FMUL R131, R0, R131 ;  /* 0x0000008300837220 */ /* 0x000fc80000400000 */
[----:B------:R1:W-:Y:S03]  /*6ac0*/  STTM.x128 tmem[UR15], R4 ;  /* 0x00000004000079ed */ /* 0x0003e600083c000f */
.L_x_9:
[----:B0-----:R-:W0:Y:S02]  /*6ad0*/  FENCE.VIEW.ASYNC.T ;  /* 0x00000000000073c6 */ /* 0x001e240000000200 */
[----:B0-----:R-:W-:Y:S01]  /*6ae0*/  BAR.SYNC.DEFER_BLOCKING 0x0 ;  /* 0x0000000000007b1d */ /* 0x001fe20000010000 */
[----:B------:R-:W-:Y:S01]  /*6af0*/  UIADD3 UR16, UPT, UPT, UR9, 0x8000, URZ ;  /* 0x0000800009107890 */ /* 0x000fe2000fffe0ff */
[----:B------:R-:W-:Y:S02]  /*6b00*/  FSEL R0, R2, -INF , P0 ;  /* 0xff80000002007808 */ /* 0x000fe40000000000 */
[----:B------:R-:W-:Y:S02]  /*6b10*/  FSEL R252, R252, 1, P0 ;  /* 0x3f800000fcfc7808 */ /* 0x000fe40000000000 */
[----:B------:R-:W-:Y:S01]  /*6b20*/  UMOV UR17, 0xc0004010 ;  /* 0xc000401000117882 */ /* 0x000fe20000000000 */
[----:B------:R0:W-:Y:S06]  /*6b30*/  MEMBAR.ALL.CTA ;  /* 0x0000000000007992 */ /* 0x0001ec0000008000 */
[----:B0-----:R-:W0:Y:S02]  /*6b40*/  FENCE.VIEW.ASYNC.S ;  /* 0x00000000000073c6 */ /* 0x001e240000000000 */
[----:B0-----:R-:W-:Y:S06]  /*6b50*/  BAR.SYNC.DEFER_BLOCKING 0x0 ;  /* 0x0000000000007b1d */ /* 0x001fec0000010000 */
[----:B------:R-:W-:Y:S05]  /*6b60*/  @!P1 BRA `(.L_x_10) ;  /* 0x0000000000589947 */ /* 0x000fea0003800000 */
[----:B------:R-:W-:Y:S01]  /*6b70*/  UIADD3 UR4, UPT, UPT, UR9, 0x4000, URZ ;  /* 0x0000400009047890 */ /* 0x000fe2000fffe0ff */
[----:B------:R-:W-:Y:S01]  /*6b80*/  BSSY.RECONVERGENT B0, `(.L_x_11) ;  /* 0x0000013000007945 */ /* 0x000fe20003800200 */
[----:B------:R-:W-:Y:S02]  /*6b90*/  UIADD3 UR5, UPT, UPT, UR9, 0x5000, URZ ;  /* 0x0000500009057890 */ /* 0x000fe4000fffe0ff */
[----:B------:R-:W-:Y:S02]  /*6ba0*/  USHF.R.U32.HI UR4, URZ, 0x4, UR4 ;  /* 0x00000004ff047899 */ /* 0x000fe40008011604 */
[----:B------:R-:W-:Y:S01]  /*6bb0*/  USHF.R.U32.HI UR5, URZ, 0x4, UR5 ;  /* 0x00000004ff057899 */ /* 0x000fe20008011605 */
[----:B------:R-:W-:Y:S01]  /*6bc0*/  ELECT P0, URZ, PT ;  /* 0x0000000000ff782f */ /* 0x000fe20003800000 */
[----:B------:R-:W-:Y:S02]  /*6bd0*/  USGXT.U32 UR22, UR4, 0xe ;  /* 0x0000000e0416789a */ /* 0x000fe40008000000 */
[----:B------:R-:W-:Y:S01]  /*6be0*/  USGXT.U32 UR12, UR5, 0xe ;  /* 0x0000000e050c789a */ /* 0x000fe20008000000 */
[----:B------:R-:W-:Y:S01]  /*6bf0*/  UMOV UR18, 0x0 ;  /* 0x0000000000127882 */ /* 0x000fe20000000000 */
[----:B------:R-:W-:Y:S01]  /*6c00*/  UMOV UR19, 0x8200010 ;  /* 0x0820001000137882 */ /* 0x000fe20000000000 */
[----:B------:R-:W-:-:S02]  /*6c10*/  UMOV UR5, UR17 ;  /* 0x0000001100057c82 */ /* 0x000fc40008000000 */
[----:B------:R-:W-:Y:S01]  /*6c20*/  UMOV UR4, UR22 ;  /* 0x0000001600047c82 */ /* 0x000fe20008000000 */
[----:B------:R-:W-:-:S03]  /*6c30*/  UMOV UR13, 0xc0004010 ;  /* 0xc0004010000d7882 */ /* 0x000fc60000000000 */
[----:B------:R0:W-:Y:S01]  /*6c40*/  UTCQMMA gdesc[UR4], gdesc[UR12], tmem[UR36], tmem[UR18], idesc[UR19], UPT ;  /* 0x00ff120c040075ea */ /* 0x0001e2000b800324 */
[----:B------:R-:W-:Y:S05]  /*6c50*/  @!P0 BRA `(.L_x_12) ;  /* 0x0000000000148947 */ /* 0x000fea0003800000 */
[----:B0-----:R-:W-:Y:S01]  /*6c60*/  UMOV UR4, UR16 ;  /* 0x0000001000047c82 */ /* 0x001fe20008000000 */
[----:B------:R-:W-:Y:S02]  /*6c70*/  UMOV UR5, URZ ;  /* 0x000000ff00057c82 */ /* 0x000fe40008000000 */
[----:B------:R-:W-:Y:S02]  /*6c80*/  UMOV UR4, UR4 ;  /* 0x0000000400047c82 */ /* 0x000fe40008000000 */
[----:B------:R2:W-:Y:S01]  /*6c90*/  UTCBAR [UR4], URZ ;  /* 0x000000ff040073e9 */ /* 0x0005e200080000ff */
[----:B------:R-:W-:Y:S02]  /*6ca0*/  NOP ;  /* 0x0000000000007918 */ /* 0x000fe40000000000 */
.L_x_12:
[----:B0-2---:R-:W-:Y:S05]  /*6cb0*/  BSYNC.RECONVERGENT B0 ;  /* 0x0000000000007941 */ /* 0x005fea0003800200 */
.L_x_11:
[----:B------:R-:W-:Y:S05]  /*6cc0*/  BRA `(.L_x_13) ;  /* 0x0000000000147947 */ /* 0x000fea0003800000 */
.L_x_10:
[----:B------:R-:W-:-:S09]  /*6cd0*/  UISETP.GE.AND UP2, UPT, UR6, URZ, UPT ;  /* 0x000000ff0600728c */ /* 0x000fd2000bf46270 */
[----:B------:R-:W-:Y:S05]  /*6ce0*/  BRA.U !UP2, `(.L_x_14) ;  /* 0x0000003d0a2c7547 */ /* 0x000fea000b800000 */
[----:B------:R-:W-:-:S04]  /*6cf0*/  UIADD3 UR4, UPT, UPT, UR9, 0x4000, URZ ;  /* 0x0000400009047890 */ /* 0x000fc8000fffe0ff */
[----:B------:R-:W-:-:S04]  /*6d00*/  USHF.R.U32.HI UR4, URZ, 0x4, UR4 ;  /* 0x00000004ff047899 */ /* 0x000fc80008011604 */
[----:B------:R-:W-:-:S12]  /*6d10*/  USGXT.U32 UR22, UR4, 0xe ;  /* 0x0000000e0416789a */ /* 0x000fd80008000000 */
.L_x_13:
[----:B------:R-:W-:Y:S01]  /*6d20*/  USHF.R.U32.HI UR46, URZ, 0x4, UR9 ;  /* 0x00000004ff2e7899 */ /* 0x000fe20008011609 */
[----:B-1----:R-:W-:Y:S01]  /*6d30*/  IMAD.MOV.U32 R36, RZ, RZ, RZ ;  /* 0x000000ffff247224 */ /* 0x002fe200078e00ff */
[----:B------:R-:W-:Y:S01]  /*6d40*/  USHF.R.U32.HI UR21, URZ, 0x4, UR11 ;  /* 0x00000004ff157899 */ /* 0x000fe2000801160b */
[----:B------:R-:W-:Y:S01]  /*6d50*/  IMAD.MOV.U32 R3, RZ, RZ, RZ ;  /* 0x000000ffff037224 */ /* 0x000fe200078e00ff */
[----:B------:R-:W-:Y:S01]  /*6d60*/  USGXT.U32 UR46, UR46, 0xe ;  /* 0x0000000e2e2e789a */ /* 0x000fe20008000000 */
[----:B------:R-:W-:Y:S01]  /*6d70*/  IMAD.MOV.U32 R132, RZ, RZ, RZ ;  /* 0x000000ffff847224 */ /* 0x000fe200078e00ff */
[----:B------:R-:W-:Y:S02]  /*6d80*/  USGXT.U32 UR21, UR21, 0xe ;  /* 0x0000000e1515789a */ /* 0x000fe40008000000 */
[----:B------:R-:W-:Y:S02]  /*6d90*/  USHF.L.U32 UR19, UR10, 0x5, URZ ;  /* 0x000000050a137899 */ /* 0x000fe400080006ff */
[----:B------:R-:W-:-:S02]  /*6da0*/  UIADD3 UR18, UPT, UPT, UR6, 0x60, URZ ;  /* 0x0000006006127890 */ /* 0x000fc4000fffe0ff */
[----:B------:R-:W-:Y:S02]  /*6db0*/  UIADD3 UR12, UP4, UPT, UR46, 0x100, URZ ;  /* 0x000001002e0c7890 */ /* 0x000fe4000ff9e0ff */
[----:B------:R-:W-:Y:S02]  /*6dc0*/  UIADD3 UR10, UP3, UPT, UR21, 0x2, URZ ;  /* 0x00000002150a7890 */ /* 0x000fe4000ff7e0ff */
[----:B------:R-:W-:Y:S01]  /*6dd0*/  UIADD3 UR6, UPT, UPT, UR9, 0x7000, URZ ;  /* 0x0000700009067890 */ /* 0x000fe2000fffe0ff */
[----:B------:R-:W-:Y:S01]  /*6de0*/  UMOV UR5, URZ ;  /* 0x000000ff00057c82 */ /* 0x000fe20008000000 */
[----:B------:R-:W-:Y:S01]  /*6df0*/  UMOV UR4, URZ ;  /* 0x000000ff00047c82 */ /* 0x000fe20008000000 */
[----:B------:R-:W-:Y:S02]  /*6e00*/  USHF.L.U32 UR20, UR7, 0x5, URZ ;  /* 0x0000000507147899 */ /* 0x000fe400080006ff */
[----:B------:R-:W-:Y:S02]  /*6e10*/  UIADD3.X UR13, UPT, UPT, UR5, 0x40004040, URZ, UP4, !UPT ;  /* 0x40004040050d7890 */ /* 0x000fe4000a7fe4ff */
[----:B------:R-:W-:-:S02]  /*6e20*/  UIADD3.X UR11, UPT, UPT, UR4, 0x40004040, URZ, UP3, !UPT ;  /* 0x40004040040b7890 */ /* 0x000fc40009ffe4ff */
[----:B------:R-:W-:Y:S02]  /*6e30*/  USHF.R.U32.HI UR6, URZ, 0x4, UR6 ;  /* 0x00000004ff067899 */ /* 0x000fe40008011606 */
[----:B------:R-:W-:Y:S02]  /*6e40*/  UIADD3 UR38, UP3, UPT, UR12, 0x100, URZ ;  /* 0x000001000c267890 */ /* 0x000fe4000ff7e0ff */
[----:B------:R-:W-:Y:S01]  /*6e50*/  UIADD3 UR40, UP4, UPT, UR12, 0x200, URZ ;  /* 0x000002000c287890 */ /* 0x000fe2000ff9e0ff */
[----:B------:R-:W-:Y:S01]  /*6e60*/  UMOV UR35, UR16 ;  /* 0x0000001000237c82 */ /* 0x000fe20008000000 */
[----:B------:R-:W-:Y:S01]  /*6e70*/  UISETP.NE.U32.AND UP2, UPT, UR23, URZ, UPT ;  /* 0x000000ff1700728c */ /* 0x000fe2000bf45070 */
[----:B------:R-:W-:Y:S01]  /*6e80*/  UMOV UR32, 0x1 ;  /* 0x0000000100207882 */ /* 0x000fe20000000000 */
[----:B------:R-:W0:Y:S01]  /*6e90*/  LDCU UR47, c[0x0][0x3a8] ;  /* 0x00007500ff2f77ac */ /* 0x000e220008000800 */
[----:B------:R-:W-:Y:S02]  /*6ea0*/  USGXT.U32 UR5, UR6, 0xe ;  /* 0x0000000e0605789a */ /* 0x000fe40008000000 */
[----:B------:R-:W-:-:S02]  /*6eb0*/  UIADD3.X UR39, UPT, UPT, UR13, URZ, URZ, UP3, !UPT ;  /* 0x000000ff0d277290 */ /* 0x000fc40009ffe4ff */
[----:B------:R-:W-:Y:S02]  /*6ec0*/  UIADD3.X UR41, UPT, UPT, UR13, URZ, URZ, UP4, !UPT ;  /* 0x000000ff0d297290 */ /* 0x000fe4000a7fe4ff */
[----:B------:R-:W-:Y:S02]  /*6ed0*/  UIADD3.64 UR42, UPT, UPT, UR10, 0x2, URZ ;  /* 0x000000020a2a7897 */ /* 0x000fe4000fffe0ff */
[----:B------:R-:W-:Y:S01]  /*6ee0*/  UIADD3.64 UR44, UPT, UPT, UR10, 0x4, URZ ;  /* 0x000000040a2c7897 */ /* 0x000fe2000fffe0ff */
[----:B------:R-:W-:Y:S01]  /*6ef0*/  UMOV UR33, UR20 ;  /* 0x0000001400217c82 */ /* 0x000fe20008000000 */
[----:B------:R-:W-:Y:S01]  /*6f00*/  UMOV UR34, UR19 ;  /* 0x0000001300227c82 */ /* 0x000fe20008000000 */
[----:B------:R-:W-:-:S09]  /*6f10*/  UMOV UR16, UR22 ;  /* 0x0000001600107c82 */ /* 0x000fd20008000000 */
.L_x_19:
[----:B------:R-:W2:Y:S04]  /*6f20*/  LDL.64 R6, [R1+0x20] ;  /* 0x0000200001067983 */ /* 0x000ea80000100a00 */
[----:B------:R-:W3:Y:S04]  /*6f30*/  LDL.64 R18, [R1+0x18] ;  /* 0x0000180001127983 */ /* 0x000ee80000100a00 */
[----:B------:R-:W4:Y:S04]  /*6f40*/  LDL.64 R14, [R1+0x58] ;  /* 0x00005800010e7983 */ /* 0x000f280000100a00 */
[----:B------:R-:W5:Y:S04]  /*6f50*/  LDL.64 R24, [R1+0x10] ;  /* 0x0000100001187983 */ /* 0x000f680000100a00 */
[----:B------:R-:W5:Y:S04]  /*6f60*/  LDL.64 R28, [R1+0x50] ;  /* 0x00005000011c7983 */ /* 0x000f680000100a00 */
[----:B------:R-:W5:Y:S01]  /*6f70*/  LDL.64 R44, [R1+0x48] ;  /* 0x00004800012c7983 */ /* 0x000f620000100a00 */
[----:B------:R-:W-:-:S02]  /*6f80*/  USHF.R.S32.HI UR6, URZ, 0x1f, UR33 ;  /* 0x0000001fff067899 */ /* 0x000fc40008011421 */
[----:B------:R-:W-:Y:S01]  /*6f90*/  IADD3 R4, P0, PT, R134, UR33, RZ ;  /* 0x0000002186047c10 */ /* 0x000fe2000ff1e0ff */
[----:B------:R-:W5:Y:S03]  /*6fa0*/  LDL.64 R22, [R1+0x8] ;  /* 0x0000080001167983 */ /* 0x000f660000100a00 */
[----:B------:R-:W-:Y:S01]  /*6fb0*/  IADD3.X R5, PT, PT, R135, UR6, RZ, P0, !PT ;  /* 0x0000000687057c10 */ /* 0x000fe200087fe4ff */
[----:B------:R-:W5:Y:S01]  /*6fc0*/  LDL.64 R42, [R1+0x40] ;  /* 0x00004000012a7983 */ /* 0x000f620000100a00 */
[----:B------:R-:W-:-:S03]  /*6fd0*/  IADD3 R12, P0, PT, R236, UR33, RZ ;  /* 0x00000021ec0c7c10 */ /* 0x000fc6000ff1e0ff */
[----:B------:R-:W5:Y:S01]  /*6fe0*/  LDL.64 R30, [R1] ;  /* 0x00000000011e7983 */ /* 0x000f620000100a00 */
[----:B------:R-:W-:-:S03]  /*6ff0*/  IADD3.X R13, PT, PT, R237, UR6, RZ, P0, !PT ;  /* 0x00000006ed0d7c10 */ /* 0x000fc600087fe4ff */
[----:B------:R-:W5:Y:S04]  /*7000*/  LDG.E.U8 R2, desc[UR30][R4.64] ;  /* 0x0000001e04027981 */ /* 0x000f68000c1e1100 */
[----:B------:R-:W5:Y:S04]  /*7010*/  LDG.E.U8 R32, desc[UR30][R12.64] ;  /* 0x0000001e0c207981 */ /* 0x000f68000c1e1100 */
[----:B------:R-:W5:Y:S01]  /*7020*/  LDL.64 R46, [R1+0x30] ;  /* 0x00003000012e7983 */ /* 0x000f620000100a00 */
[----:B--2---:R-:W-:-:S04]  /*7030*/  IADD3 R8, P1, PT, R6, UR33, RZ ;  /* 0x0000002106087c10 */ /* 0x004fc8000ff3e0ff */
[----:B------:R-:W-:Y:S02]  /*7040*/  IADD3.X R9, PT, PT, R7, UR6, RZ, P1, !PT ;  /* 0x0000000607097c10 */ /* 0x000fe40008ffe4ff */
[----:B------:R-:W-:Y:S02]  /*7050*/  IADD3 R16, P1, PT, R220, UR33, RZ ;  /* 0x00000021dc107c10 */ /* 0x000fe4000ff3e0ff */
[----:B----4-:R-:W-:Y:S01]  /*7060*/  IADD3 R6, P0, PT, R14, UR33, RZ ;  /* 0x000000210e067c10 */ /* 0x010fe2000ff1e0ff */
[----:B------:R5:W2:Y:S01]  /*7070*/  LDG.E.U8 R26, desc[UR30][R8.64] ;  /* 0x0000001e081a7981 */ /* 0x000aa2000c1e1100 */
[----:B------:R-:W-:Y:S02]  /*7080*/  IADD3.X R17, PT, PT, R221, UR6, RZ, P1, !PT ;  /* 0x00000006dd117c10 */ /* 0x000fe40008ffe4ff */
[----:B---3--:R-:W-:Y:S02]  /*7090*/  IADD3 R10, P1, PT, R18, UR33, RZ ;  /* 0x00000021120a7c10 */ /* 0x008fe4000ff3e0ff */
[----:B------:R-:W-:Y:S01]  /*70a0*/  IADD3.X R7, PT, PT, R15, UR6, RZ, P0, !PT ;  /* 0x000000060f077c10 */ /* 0x000fe200087fe4ff */
[----:B------:R1:W3:Y:S01]  /*70b0*/  LDG.E.U8 R39, desc[UR30][R16.64] ;  /* 0x0000001e10277981 */ /* 0x0002e2000c1e1100 */
[----:B------:R-:W-:-:S02]  /*70c0*/  IADD3.X R11, PT, PT, R19, UR6, RZ, P1, !PT ;  /* 0x00000006130b7c10 */ /* 0x000fc40008ffe4ff */
[----:B------:R-:W-:Y:S01]  /*70d0*/  IADD3 R18, P1, PT, R218, UR33, RZ ;  /* 0x00000021da127c10 */ /* 0x000fe2000ff3e0ff */
[----:B------:R4:W2:Y:S03]  /*70e0*/  LDG.E.U8 R20, desc[UR30][R6.64] ;  /* 0x0000001e06147981 */ /* 0x0008a6000c1e1100 */
[----:B------:R-:W-:Y:S01]  /*70f0*/  IADD3.X R19, PT, PT, R219, UR6, RZ, P1, !PT ;  /* 0x00000006db137c10 */ /* 0x000fe20008ffe4ff */
[----:B------:R-:W2:Y:S01]  /*7100*/  LDG.E.U8 R27, desc[UR30][R10.64] ;  /* 0x0000001e0a1b7981 */ /* 0x000ea2000c1e1100 */
[----:B-----5:R-:W-:Y:S02]  /*7110*/  IADD3 R8, P1, PT, R24, UR33, RZ ;  /* 0x0000002118087c10 */ /* 0x020fe4000ff3e0ff */
[----:B------:R-:W-:Y:S01]  /*7120*/  IADD3 R14, P0, PT, R234, UR33, RZ ;  /* 0x00000021ea0e7c10 */ /* 0x000fe2000ff1e0ff */
[----:B------:R-:W5:Y:S01]  /*7130*/  LDG.E.U8 R40, desc[UR30][R18.64] ;  /* 0x0000001e12287981 */ /* 0x000f62000c1e1100 */
[----:B------:R-:W-:-:S03]  /*7140*/  IADD3.X R9, PT, PT, R25, UR6, RZ, P1, !PT ;  /* 0x0000000619097c10 */ /* 0x000fc60008ffe4ff */
[----:B------:R-:W2:Y:S01]  /*7150*/  LDL.64 R24, [R1+0x38] ;  /* 0x0000380001187983 */ /* 0x000ea20000100a00 */
[----:B------:R-:W-:Y:S02]  /*7160*/  IADD3.X R15, PT, PT, R235, UR6, RZ, P0, !PT ;  /* 0x00000006eb0f7c10 */ /* 0x000fe400087fe4ff */
[----:B------:R-:W-:Y:S02]  /*7170*/  IADD3 R4, P0, PT, R28, UR33, RZ ;  /* 0x000000211c047c10 */ /* 0x000fe4000ff1e0ff */
[----:B-1----:R-:W-:Y:S01]  /*7180*/  IADD3 R16, P1, PT, R216, UR33, RZ ;  /* 0x00000021d8107c10 */ /* 0x002fe2000ff3e0ff */
[----:B------:R1:W3:Y:S01]  /*7190*/  LDG.E.U8 R33, desc[UR30][R14.64] ;  /* 0x0000001e0e217981 */ /* 0x0002e2000c1e1100 */
[----:B------:R-:W-:Y:S02]  /*71a0*/  IADD3.X R5, PT, PT, R29, UR6, RZ, P0, !PT ;  /* 0x000000061d057c10 */ /* 0x000fe400087fe4ff */
[----:B------:R-:W-:Y:S01]  /*71b0*/  IADD3 R12, P0, PT, R232, UR33, RZ ;  /* 0x00000021e80c7c10 */ /* 0x000fe2000ff1e0ff */
[----:B------:R-:W3:Y:S03]  /*71c0*/  LDG.E.U8 R28, desc[UR30][R8.64] ;  /* 0x0000001e081c7981 */ /* 0x000ee6000c1e1100 */
[----:B------:R-:W-:Y:S01]  /*71d0*/  IADD3.X R13, PT, PT, R233, UR6, RZ, P0, !PT ;  /* 0x00000006e90d7c10 */ /* 0x000fe200087fe4ff */
[----:B------:R0:W3:Y:S01]  /*71e0*/  LDG.E.U8 R21, desc[UR30][R4.64] ;  /* 0x0000001e04157981 */ /* 0x0000e2000c1e1100 */
[----:B----4-:R-:W-:-:S02]  /*71f0*/  IADD3 R6, P0, PT, R44, UR33, RZ ;  /* 0x000000212c067c10 */ /* 0x010fc4000ff1e0ff */
[----:B------:R-:W-:Y:S01]  /*7200*/  IADD3.X R17, PT, PT, R217, UR6, RZ, P1, !PT ;  /* 0x00000006d9117c10 */ /* 0x000fe20008ffe4ff */
[----:B------:R4:W3:Y:S01]  /*7210*/  LDG.E.U8 R34, desc[UR30][R12.64] ;  /* 0x0000001e0c227981 */ /* 0x0008e2000c1e1100 */
[----:B------:R-:W-:-:S03]  /*7220*/  IADD3.X R7, PT, PT, R45, UR6, RZ, P0, !PT ;  /* 0x000000062d077c10 */ /* 0x000fc600087fe4ff */
[----:B------:R-:W3:Y:S01]  /*7230*/  LDL.64 R44, [R1+0x28] ;  /* 0x00002800012c7983 */ /* 0x000ee20000100a00 */
[----:B-1----:R-:W-:Y:S02]  /*7240*/  IADD3 R14, P0, PT, R230, UR33, RZ ;  /* 0x00000021e60e7c10 */ /* 0x002fe4000ff1e0ff */
[----:B------:R-:W-:Y:S01]  /*7250*/  IADD3 R10, P1, PT, R22, UR33, RZ ;  /* 0x00000021160a7c10 */ /* 0x000fe2000ff3e0ff */
[----:B------:R1:W5:Y:S01]  /*7260*/  LDG.E.U8 R41, desc[UR30][R16.64] ;  /* 0x0000001e10297981 */ /* 0x000362000c1e1100 */
[----:B------:R-:W-:Y:S02]  /*7270*/  IADD3.X R15, PT, PT, R231, UR6, RZ, P0, !PT ;  /* 0x00000006e70f7c10 */ /* 0x000fe400087fe4ff */
[----:B0-----:R-:W-:Y:S01]  /*7280*/  IADD3 R4, P0, PT, R42, UR33, RZ ;  /* 0x000000212a047c10 */ /* 0x001fe2000ff1e0ff */
[----:B------:R-:W5:Y:S01]  /*7290*/  LDG.E.U8 R22, desc[UR30][R6.64] ;  /* 0x0000001e06167981 */ /* 0x000f62000c1e1100 */
[----:B------:R-:W-:Y:S02]  /*72a0*/  IADD3.X R11, PT, PT, R23, UR6, RZ, P1, !PT ;  /* 0x00000006170b7c10 */ /* 0x000fe40008ffe4ff */
[----:B------:R-:W-:Y:S01]  /*72b0*/  IADD3 R18, P1, PT, R214, UR33, RZ ;  /* 0x00000021d6127c10 */ /* 0x000fe2000ff3e0ff */
[----:B------:R-:W5:Y:S01]  /*72c0*/  LDG.E.U8 R35, desc[UR30][R14.64] ;  /* 0x0000001e0e237981 */ /* 0x000f62000c1e1100 */
[----:B------:R-:W-:-:S02]  /*72d0*/  IADD3.X R5, PT, PT, R43, UR6, RZ, P0, !PT ;  /* 0x000000062b057c10 */ /* 0x000fc400087fe4ff */
[----:B----4-:R-:W-:Y:S01]  /*72e0*/  IADD3 R12, P0, PT, R228, UR33, RZ ;  /* 0x00000021e40c7c10 */ /* 0x010fe2000ff1e0ff */
[----:B------:R0:W4:Y:S01]  /*72f0*/  LDG.E.U8 R29, desc[UR30][R10.64] ;  /* 0x0000001e0a1d7981 */ /* 0x000122000c1e1100 */
[----:B------:R-:W-:Y:S02]  /*7300*/  IADD3.X R19, PT, PT, R215, UR6, RZ, P1, !PT ;  /* 0x00000006d7137c10 */ /* 0x000fe40008ffe4ff */
[----:B------:R-:W-:Y:S01]  /*7310*/  IADD3 R8, P1, PT, R30, UR33, RZ ;  /* 0x000000211e087c10 */ /* 0x000fe2000ff3e0ff */
[----:B------:R-:W4:Y:S01]  /*7320*/  LDG.E.U8 R23, desc[UR30][R4.64] ;  /* 0x0000001e04177981 */ /* 0x000f22000c1e1100 */
[----:B------:R-:W-:Y:S02]  /*7330*/  IADD3.X R13, PT, PT, R229, UR6, RZ, P0, !PT ;  /* 0x00000006e50d7c10 */ /* 0x000fe400087fe4ff */
[----:B------:R-:W-:Y:S01]  /*7340*/  IADD3.X R9, PT, PT, R31, UR6, RZ, P1, !PT ;  /* 0x000000061f097c10 */ /* 0x000fe20008ffe4ff */
[----:B------:R0:W4:Y:S01]  /*7350*/  LDG.E.U8 R42, desc[UR30][R18.64] ;  /* 0x0000001e122a7981 */ /* 0x000122000c1e1100 */
[----:B-1----:R-:W-:-:S03]  /*7360*/  IADD3 R16, P1, PT, R212, UR33, RZ ;  /* 0x00000021d4107c10 */ /* 0x002fc6000ff3e0ff */
[----:B------:R-:W4:Y:S01]  /*7370*/  LDG.E.U8 R37, desc[UR30][R12.64] ;  /* 0x0000001e0c257981 */ /* 0x000f22000c1e1100 */
[----:B------:R-:W-:Y:S02]  /*7380*/  IADD3.X R17, PT, PT, R213, UR6, RZ, P1, !PT ;  /* 0x00000006d5117c10 */ /* 0x000fe40008ffe4ff */
[----:B0-----:R-:W-:Y:S01]  /*7390*/  IADD3 R10, P1, PT, R250, UR33, RZ ;  /* 0x00000021fa0a7c10 */ /* 0x001fe2000ff3e0ff */
[----:B------:R0:W4:Y:S03]  /*73a0*/  LDG.E.U8 R30, desc[UR30][R8.64] ;  /* 0x0000001e081e7981 */ /* 0x000126000c1e1100 */
[----:B------:R-:W-:Y:S01]  /*73b0*/  IADD3.X R11, PT, PT, R251, UR6, RZ, P1, !PT ;  /* 0x00000006fb0b7c10 */ /* 0x000fe20008ffe4ff */
[----:B------:R1:W4:Y:S01]  /*73c0*/  LDG.E.U8 R43, desc[UR30][R16.64] ;  /* 0x0000001e102b7981 */ /* 0x000322000c1e1100 */
[----:B------:R-:W-:-:S03]  /*73d0*/  IADD3 R18, P1, PT, R210, UR33, RZ ;  /* 0x00000021d2127c10 */ /* 0x000fc6000ff3e0ff */
[----:B------:R1:W4:Y:S01]  /*73e0*/  LDG.E.U8 R31, desc[UR30][R10.64] ;  /* 0x0000001e0a1f7981 */ /* 0x000322000c1e1100 */
[----:B------:R-:W-:Y:S02]  /*73f0*/  IADD3.X R19, PT, PT, R211, UR6, RZ, P1, !PT ;  /* 0x00000006d3137c10 */ /* 0x000fe40008ffe4ff */
[----:B0-----:R-:W-:-:S03]  /*7400*/  IADD3 R8, P1, PT, R248, UR33, RZ ;  /* 0x00000021f8087c10 */ /* 0x001fc6000ff3e0ff */
[----:B------:R-:W4:Y:S01]  /*7410*/  LDG.E.U8 R18, desc[UR30][R18.64] ;  /* 0x0000001e12127981 */ /* 0x000f22000c1e1100 */
[----:B------:R-:W-:Y:S02]  /*7420*/  IADD3.X R9, PT, PT, R249, UR6, RZ, P1, !PT ;  /* 0x00000006f9097c10 */ /* 0x000fe40008ffe4ff */
[----:B-1----:R-:W-:-:S03]  /*7430*/  IADD3 R16, P1, PT, R208, UR33, RZ ;  /* 0x00000021d0107c10 */ /* 0x002fc6000ff3e0ff */
[----:B------:R-:W4:Y:S01]  /*7440*/  LDG.E.U8 R8, desc[UR30][R8.64] ;  /* 0x0000001e08087981 */ /* 0x000f22000c1e1100 */
[----:B------:R-:W-:Y:S02]  /*7450*/  IADD3.X R17, PT, PT, R209, UR6, RZ, P1, !PT ;  /* 0x00000006d1117c10 */ /* 0x000fe40008ffe4ff */
[----:B------:R-:W-:-:S03]  /*7460*/  IADD3 R10, P1, PT, R238, UR33, RZ ;  /* 0x00000021ee0a7c10 */ /* 0x000fc6000ff3e0ff */
[----:B------:R-:W4:Y:S01]  /*7470*/  LDG.E.U8 R16, desc[UR30][R16.64] ;  /* 0x0000001e10107981 */ /* 0x000f22000c1e1100 */
[----:B------:R-:W-:-:S05]  /*7480*/  IADD3.X R11, PT, PT, R239, UR6, RZ, P1, !PT ;  /* 0x00000006ef0b7c10 */ /* 0x000fca0008ffe4ff */
[----:B------:R-:W4:Y:S01]  /*7490*/  LDG.E.U8 R10, desc[UR30][R10.64] ;  /* 0x0000001e0a0a7981 */ /* 0x000f22000c1e1100 */
[----:B--2---:R-:W-:-:S04]  /*74a0*/  IADD3 R6, P0, PT, R24, UR33, RZ ;  /* 0x0000002118067c10 */ /* 0x004fc8000ff1e0ff */
[----:B------:R-:W-:Y:S02]  /*74b0*/  IADD3.X R7, PT, PT, R25, UR6, RZ, P0, !PT ;  /* 0x0000000619077c10 */ /* 0x000fe400087fe4ff */
[----:B------:R-:W-:-:S03]  /*74c0*/  IADD3 R14, P0, PT, R226, UR33, RZ ;  /* 0x00000021e20e7c10 */ /* 0x000fc6000ff1e0ff */
[----:B------:R3:W2:Y:S01]  /*74d0*/  LDG.E.U8 R24, desc[UR30][R6.64] ;  /* 0x0000001e06187981 */ /* 0x0006a2000c1e1100 */
[----:B------:R-:W-:Y:S02]  /*74e0*/  IADD3.X R15, PT, PT, R227, UR6, RZ, P0, !PT ;  /* 0x00000006e30f7c10 */ /* 0x000fe400087fe4ff */
[----:B------:R-:W-:-:S03]  /*74f0*/  IADD3 R4, P0, PT, R46, UR33, RZ ;  /* 0x000000212e047c10 */ /* 0x000fc6000ff1e0ff */
[----:B------:R0:W2:Y:S01]  /*7500*/  LDG.E.U8 R38, desc[UR30][R14.64] ;  /* 0x0000001e0e267981 */ /* 0x0000a2000c1e1100 */
[----:B------:R-:W-:Y:S02]  /*7510*/  IADD3.X R5, PT, PT, R47, UR6, RZ, P0, !PT ;  /* 0x000000062f057c10 */ /* 0x000fe400087fe4ff */
[----:B------:R-:W-:-:S03]  /*7520*/  IADD3 R12, P0, PT, R224, UR33, RZ ;  /* 0x00000021e00c7c10 */ /* 0x000fc6000ff1e0ff */
[----:B------:R1:W2:Y:S01]  /*7530*/  LDG.E.U8 R25, desc[UR30][R4.64] ;  /* 0x0000001e04197981 */ /* 0x0002a2000c1e1100 */
[----:B------:R-:W-:Y:S02]  /*7540*/  IADD3.X R13, PT, PT, R225, UR6, RZ, P0, !PT ;  /* 0x00000006e10d7c10 */ /* 0x000fe400087fe4ff */
[----:B---3--:R-:W-:-:S03]  /*7550*/  IADD3 R6, P0, PT, R44, UR33, RZ ;  /* 0x000000212c067c10 */ /* 0x008fc6000ff1e0ff */
[----:B------:R3:W2:Y:S01]  /*7560*/  LDG.E.U8 R12, desc[UR30][R12.64] ;  /* 0x0000001e0c0c7981 */ /* 0x0006a2000c1e1100 */
[----:B------:R-:W-:Y:S02]  /*7570*/  IADD3.X R7, PT, PT, R45, UR6, RZ, P0, !PT ;  /* 0x000000062d077c10 */ /* 0x000fe400087fe4ff */
[----:B0-----:R-:W-:-:S03]  /*7580*/  IADD3 R14, P0, PT, R222, UR33, RZ ;  /* 0x00000021de0e7c10 */ /* 0x001fc6000ff1e0ff */
[----:B------:R-:W2:Y:S01]  /*7590*/  LDG.E.U8 R6, desc[UR30][R6.64] ;  /* 0x0000001e06067981 */ /* 0x000ea2000c1e1100 */
[----:B------:R-:W-:Y:S02]  /*75a0*/  IADD3.X R15, PT, PT, R223, UR6, RZ, P0, !PT ;  /* 0x00000006df0f7c10 */ /* 0x000fe400087fe4ff */
[----:B-1----:R-:W-:-:S03]  /*75b0*/  IADD3 R4, P0, PT, R206, UR33, RZ ;  /* 0x00000021ce047c10 */ /* 0x002fc6000ff1e0ff */
[----:B------:R-:W2:Y:S01]  /*75c0*/  LDG.E.U8 R14, desc[UR30][R14.64] ;  /* 0x0000001e0e0e7981 */ /* 0x000ea2000c1e1100 */
[----:B------:R-:W-:-:S05]  /*75d0*/  IADD3.X R5, PT, PT, R207, UR6, RZ, P0, !PT ;  /* 0x00000006cf057c10 */ /* 0x000fca00087fe4ff */
[----:B------:R0:W2:Y:S01]  /*75e0*/  LDG.E.U8 R4, desc[UR30][R4.64] ;  /* 0x0000001e04047981 */ /* 0x0000a2000c1e1100 */
[----:B------:R-:W1:Y:S01]  /*75f0*/  S2R R47, SR_TID.X ;  /* 0x00000000002f7919 */ /* 0x000e620000002100 */
[----:B------:R-:W0:Y:S01]  /*7600*/  S2R R48, SR_TID.X ;  /* 0x0000000000307919 */ /* 0x000e220000002100 */
[----:B------:R-:W0:Y:S01]  /*7610*/  S2R R49, SR_TID.X ;  /* 0x0000000000317919 */ /* 0x000e220000002100 */
[----:B------:R-:W-:Y:S02]  /*7620*/  IADD3 R70, P4, PT, R3, 0x21, RZ ;  /* 0x0000002103467810 */ /* 0x000fe40007f9e0ff */
[----:B-1----:R-:W-:Y:S02]  /*7630*/  LOP3.LUT R45, R47, 0x7f, RZ, 0xc0, !PT ;  /* 0x0000007f2f2d7812 */ /* 0x002fe400078ec0ff */
[----:B0-----:R-:W-:-:S03]  /*7640*/  LOP3.LUT R48, R48, 0x7f, RZ, 0xc0, !PT ;  /* 0x0000007f30307812 */ /* 0x001fc600078ec0ff */
[----:B------:R-:W-:Y:S01]  /*7650*/  STS.U8 [R45+UR9+0x6000], R2 ;  /* 0x006000022d007988 */ /* 0x000fe20008000009 */
[----:B------:R-:W-:-:S03]  /*7660*/  LOP3.LUT R48, R48, 0x10, RZ, 0x3c, !PT ;  /* 0x0000001030307812 */ /* 0x000fc600078e3cff */
[----:B------:R-:W-:Y:S04]  /*7670*/  STS.U8 [R45+UR9+0x6400], R26 ;  /* 0x0064001a2d007988 */ /* 0x000fe80008000009 */
[----:B------:R-:W-:Y:S04]  /*7680*/  STS.U8 [R45+UR9+0x6800], R32 ;  /* 0x006800202d007988 */ /* 0x000fe80008000009 */
[----:B------:R-:W-:Y:S04]  /*7690*/  STS.U8 [R45+UR9+0x6c00], R39 ;  /* 0x006c00272d007988 */ /* 0x000fe80008000009 */
[----:B------:R-:W-:Y:S04]  /*76a0*/  STS.U8 [R48+UR9+0x6080], R20 ;  /* 0x0060801430007988 */ /* 0x000fe80008000009 */
[----:B------:R-:W-:Y:S04]  /*76b0*/  STS.U8 [R48+UR9+0x6480], R27 ;  /* 0x0064801b30007988 */ /* 0x000fe80008000009 */
[----:B------:R-:W-:Y:S04]  /*76c0*/  STS.U8 [R48+UR9+0x6880], R33 ;  /* 0x0068802130007988 */ /* 0x000fe80008000009 */
[----:B-----5:R0:W-:Y:S02]  /*76d0*/  STS.U8 [R48+UR9+0x6c80], R40 ;  /* 0x006c802830007988 */ /* 0x0201e40008000009 */
[----:B0-----:R-:W0:Y:S01]  /*76e0*/  S2R R48, SR_TID.X ;  /* 0x0000000000307919 */ /* 0x001e220000002100 */
[----:B------:R-:W1:Y:S01]  /*76f0*/  S2R R19, SR_TID.X ;  /* 0x0000000000137919 */ /* 0x000e620000002100 */
[----:B------:R-:W-:Y:S01]  /*7700*/  IMAD.X R55, RZ, RZ, R132, P4 ;  /* 0x000000ffff377224 */ /* 0x000fe200020e0684 */
[----:B------:R-:W-:-:S02]  /*7710*/  IADD3 R72, P3, PT, R3, 0x22, RZ ;  /* 0x0000002203487810 */ /* 0x000fc40007f7e0ff */
[----:B------:R-:W-:Y:S02]  /*7720*/  IADD3 R76, P4, PT, R3, 0x23, RZ ;  /* 0x00000023034c7810 */ /* 0x000fe40007f9e0ff */
[----:B------:R-:W-:Y:S01]  /*7730*/  LOP3.LUT R50, R49, 0x7f, RZ, 0xc0, !PT ;  /* 0x0000007f31327812 */ /* 0x000fe200078ec0ff */
[--C-:B------:R-:W-:Y:S01]  /*7740*/  IMAD.X R54, RZ, RZ, R132.reuse, P3 ;  /* 0x000000ffff367224 */ /* 0x100fe200018e0684 */
[C---:B------:R-:W-:Y:S01]  /*7750*/  IADD3 R66, P3, PT, R3.reuse, 0x24, RZ ;  /* 0x0000002403427810 */ /* 0x040fe20007f7e0ff */
[--C-:B------:R-:W-:Y:S01]  /*7760*/  IMAD.X R59, RZ, RZ, R132.reuse, P4 ;  /* 0x000000ffff3b7224 */ /* 0x100fe200020e0684 */
[C---:B------:R-:W-:Y:S02]  /*7770*/  IADD3 R64, P4, PT, R3.reuse, 0x25, RZ ;  /* 0x0000002503407810 */ /* 0x040fe40007f9e0ff */
[C---:B------:R-:W-:Y:S01]  /*7780*/  LOP3.LUT R49, R50.reuse, 0x20, RZ, 0x3c, !PT ;  /* 0x0000002032317812 */ /* 0x040fe200078e3cff */
[--C-:B------:R-:W-:Y:S01]  /*7790*/  IMAD.X R56, RZ, RZ, R132.reuse, P3 ;  /* 0x000000ffff387224 */ /* 0x100fe200018e0684 */
[C---:B------:R-:W-:Y:S01]  /*77a0*/  IADD3 R68, P3, PT, R3.reuse, 0x26, RZ ;  /* 0x0000002603447810 */ /* 0x040fe20007f7e0ff */
[----:B------:R-:W-:Y:S01]  /*77b0*/  IMAD.X R53, RZ, RZ, R132, P4 ;  /* 0x000000ffff357224 */ /* 0x000fe200020e0684 */
[----:B------:R-:W-:Y:S01]  /*77c0*/  IADD3 R60, P4, PT, R3, 0x27, RZ ;  /* 0x00000027033c7810 */ /* 0x000fe20007f9e0ff */
[----:B------:R-:W-:Y:S01]  /*77d0*/  STS.U8 [R49+UR9+0x6100], R21 ;  /* 0x0061001531007988 */ /* 0x000fe20008000009 */
[----:B------:R-:W-:-:S03]  /*77e0*/  LOP3.LUT R9, R50, 0x30, RZ, 0x3c, !PT ;  /* 0x0000003032097812 */ /* 0x000fc600078e3cff */
[----:B------:R-:W-:Y:S01]  /*77f0*/  STS.U8 [R49+UR9+0x6500], R28 ;  /* 0x0065001c31007988 */ /* 0x000fe20008000009 */
[----:B------:R-:W-:-:S03]  /*7800*/  IMAD.X R57, RZ, RZ, R132, P3 ;  /* 0x000000ffff397224 */ /* 0x000fc600018e0684 */
[----:B------:R-:W-:Y:S01]  /*7810*/  STS.U8 [R49+UR9+0x6900], R34 ;  /* 0x0069002231007988 */ /* 0x000fe20008000009 */
[----:B------:R-:W-:Y:S02]  /*7820*/  IADD3 R46, P5, PT, R3, 0x35, RZ ;  /* 0x00000035032e7810 */ /* 0x000fe40007fbe0ff */
[----:B0-----:R-:W-:Y:S01]  /*7830*/  LOP3.LUT R48, R48, 0x7f, RZ, 0xc0, !PT ;  /* 0x0000007f30307812 */ /* 0x001fe200078ec0ff */
[----:B------:R0:W-:Y:S01]  /*7840*/  STS.U8 [R49+UR9+0x6d00], R41 ;  /* 0x006d002931007988 */ /* 0x0001e20008000009 */
[----:B------:R-:W-:Y:S02]  /*7850*/  LOP3.LUT R47, R47, 0x7f, RZ, 0xc0, !PT ;  /* 0x0000007f2f2f7812 */ /* 0x000fe400078ec0ff */
[C---:B------:R-:W-:Y:S01]  /*7860*/  IADD3 R52, P3, PT, R3.reuse, 0x28, RZ ;  /* 0x0000002803347810 */ /* 0x040fe20007f7e0ff */
[----:B------:R-:W-:Y:S01]  /*7870*/  STS.U8 [R9+UR9+0x6180], R22 ;  /* 0x0061801609007988 */ /* 0x000fe20008000009 */
[----:B---3--:R-:W-:Y:S01]  /*7880*/  LOP3.LUT R13, R48, 0x40, RZ, 0x3c, !PT ;  /* 0x00000040300d7812 */ /* 0x008fe200078e3cff */
[----:B0-----:R-:W-:Y:S01]  /*7890*/  IMAD.X R49, RZ, RZ, R132, P4 ;  /* 0x000000ffff317224 */ /* 0x001fe200020e0684 */
[----:B------:R-:W-:Y:S01]  /*78a0*/  IADD3 R50, P4, PT, R3, 0x29, RZ ;  /* 0x0000002903327810 */ /* 0x000fe20007f9e0ff */
[----:B----4-:R-:W-:Y:S01]  /*78b0*/  STS.U8 [R9+UR9+0x6580], R29 ;  /* 0x0065801d09007988 */ /* 0x010fe20008000009 */
[----:B------:R-:W-:-:S02]  /*78c0*/  ISETP.GT.U32.AND P0, PT, R46, R133, PT ;  /* 0x000000852e00720c */ /* 0x000fc40003f04070 */
[----:B------:R-:W-:Y:S01]  /*78d0*/  LOP3.LUT R5, R47, 0x60, RZ, 0x3c, !PT ;  /* 0x000000602f057812 */ /* 0x000fe200078e3cff */
[----:B------:R-:W-:Y:S01]  /*78e0*/  STS.U8 [R9+UR9+0x6980], R35 ;  /* 0x0069802309007988 */ /* 0x000fe20008000009 */
[--C-:B------:R-:W-:Y:S02]  /*78f0*/  IMAD.X R47, RZ, RZ, R132.reuse, P3 ;  /* 0x000000ffff2f7224 */ /* 0x100fe400018e0684 */
[----:B------:R-:W-:Y:S01]  /*7900*/  IMAD.X R46, RZ, RZ, R132, P4 ;  /* 0x000000ffff2e7224 */ /* 0x000fe200020e0684 */
[----:B------:R0:W-:Y:S01]  /*7910*/  STS.U8 [R9+UR9+0x6d80], R42 ;  /* 0x006d802a09007988 */ /* 0x0001e20008000009 */
[----:B------:R-:W-:-:S03]  /*7920*/  IADD3 R58, P4, PT, R3, 0x2b, RZ ;  /* 0x0000002b033a7810 */ /* 0x000fc60007f9e0ff */
[----:B------:R-:W-:Y:S01]  /*7930*/  STS.U8 [R13+UR9+0x6200], R23 ;  /* 0x006200170d007988 */ /* 0x000fe20008000009 */
[----:B-1----:R-:W-:Y:S02]  /*7940*/  LOP3.LUT P6, RZ, R19, 0x7f, RZ, 0xc0, !PT ;  /* 0x0000007f13ff7812 */ /* 0x002fe400078cc0ff */
[----:B0-----:R-:W-:Y:S02]  /*7950*/  LOP3.LUT R9, R48, 0x50, RZ, 0x3c, !PT ;  /* 0x0000005030097812 */ /* 0x001fe400078e3cff */
[----:B------:R-:W-:Y:S01]  /*7960*/  IADD3 R48, P3, PT, R3, 0x2a, RZ ;  /* 0x0000002a03307810 */ /* 0x000fe20007f7e0ff */
[----:B------:R-:W-:Y:S01]  /*7970*/  STS.U8 [R13+UR9+0x6600], R30 ;  /* 0x0066001e0d007988 */ /* 0x000fe20008000009 */
[----:B------:R-:W-:-:S03]  /*7980*/  IMAD.X R42, RZ, RZ, R132, P4 ;  /* 0x000000ffff2a7224 */ /* 0x000fc600020e0684 */
[----:B------:R-:W-:Y:S01]  /*7990*/  STS.U8 [R13+UR9+0x6a00], R37 ;  /* 0x006a00250d007988 */ /* 0x000fe20008000009 */
[----:B------:R-:W-:-:S03]  /*79a0*/  IADD3 R40, P4, PT, R3, 0x2d, RZ ;  /* 0x0000002d03287810 */ /* 0x000fc60007f9e0ff */
[----:B------:R0:W-:Y:S01]  /*79b0*/  STS.U8 [R13+UR9+0x6e00], R43 ;  /* 0x006e002b0d007988 */ /* 0x0001e20008000009 */
[----:B------:R-:W-:Y:S02]  /*79c0*/  UMOV UR6, 0x1 ;  /* 0x0000000100067882 */ /* 0x000fe40000000000 */
[----:B------:R-:W-:-:S04]  /*79d0*/  @!UP1 UIADD3 UR6, UPT, UPT, -UR6, 0x100000, URZ ;  /* 0x0010000006069890 */ /* 0x000fc8000fffe1ff */
[----:B------:R-:W-:Y:S02]  /*79e0*/  @!UP1 USHF.L.U32 UR7, UR6, 0xb, URZ ;  /* 0x0000000b06079899 */ /* 0x000fe400080006ff */
[----:B------:R-:W-:Y:S01]  /*79f0*/  @!UP1 USHF.L.U32 UR6, UR6, 0x1, URZ ;  /* 0x0000000106069899 */ /* 0x000fe200080006ff */
[--C-:B0-----:R-:W-:Y:S01]  /*7a00*/  IMAD.X R43, RZ, RZ, R132.reuse, P3 ;  /* 0x000000ffff2b7224 */ /* 0x101fe200018e0684 */
[----:B------:R-:W-:Y:S01]  /*7a10*/  IADD3 R2, P3, PT, R3, 0x2c, RZ ;  /* 0x0000002c03027810 */ /* 0x000fe20007f7e0ff */
[----:B------:R-:W-:Y:S01]  /*7a20*/  IMAD.X R37, RZ, RZ, R132, P4 ;  /* 0x000000ffff257224 */ /* 0x000fe200020e0684 */
[----:B------:R-:W-:Y:S02]  /*7a30*/  LOP3.LUT R11, R45, 0x70, RZ, 0x3c, !PT ;  /* 0x000000702d0b7812 */ /* 0x000fe400078e3cff */
[----:B------:R-:W-:Y:S01]  /*7a40*/  IADD3 R84, P4, PT, R3, 0x2f, RZ ;  /* 0x0000002f03547810 */ /* 0x000fe20007f9e0ff */
[----:B------:R-:W-:-:S04]  /*7a50*/  VOTEU.ALL UP3, P6 ;  /* 0x0000000000ff7886 */ /* 0x000fc80003060000 */
[--C-:B------:R-:W-:Y:S01]  /*7a60*/  IMAD.X R41, RZ, RZ, R132.reuse, P4 ;  /* 0x000000ffff297224 */ /* 0x100fe200020e0684 */
[----:B------:R-:W-:Y:S01]  /*7a70*/  IADD3 R44, P2, PT, R3, 0x34, RZ ;  /* 0x00000034032c7810 */ /* 0x000fe20007f5e0ff */
[----:B------:R-:W-:-:S03]  /*7a80*/  IMAD.X R13, RZ, RZ, R132, P5 ;  /* 0x000000ffff0d7224 */ /* 0x000fc600028e0684 */
[----:B------:R-:W-:Y:S01]  /*7a90*/  ISETP.GT.U32.AND P1, PT, R44, R133, PT ;  /* 0x000000852c00720c */ /* 0x000fe20003f24070 */
[----:B--2---:R-:W-:Y:S04]  /*7aa0*/  STS.U8 [R9+UR9+0x6280], R24 ;  /* 0x0062801809007988 */ /* 0x004fe80008000009 */
[----:B------:R-:W-:Y:S04]  /*7ab0*/  STS.U8 [R9+UR9+0x6680], R31 ;  /* 0x0066801f09007988 */ /* 0x000fe80008000009 */
[----:B------:R0:W-:Y:S04]  /*7ac0*/  STS.U8 [R9+UR9+0x6a80], R38 ;  /* 0x006a802609007988 */ /* 0x0001e80008000009 */
[----:B------:R-:W-:Y:S04]  /*7ad0*/  STS.U8 [R9+UR9+0x6e80], R18 ;  /* 0x006e801209007988 */ /* 0x000fe80008000009 */
[----:B------:R-:W-:Y:S01]  /*7ae0*/  STS.U8 [R5+UR9+0x6300], R25 ;  /* 0x0063001905007988 */ /* 0x000fe20008000009 */
[----:B0-----:R-:W-:Y:S01]  /*7af0*/  IMAD.X R38, RZ, RZ, R132, P3 ;  /* 0x000000ffff267224 */ /* 0x001fe200018e0684 */
[----:B------:R-:W-:-:S02]  /*7b00*/  IADD3 R82, P3, PT, R3, 0x2e, RZ ;  /* 0x0000002e03527810 */ /* 0x000fc40007f7e0ff */
[----:B------:R0:W-:Y:S04]  /*7b10*/  STS.U8 [R5+UR9+0x6700], R8 ;  /* 0x0067000805007988 */ /* 0x0001e80008000009 */
[----:B------:R1:W-:Y:S01]  /*7b20*/  STS.U8 [R5+UR9+0x6b00], R12 ;  /* 0x006b000c05007988 */ /* 0x0003e20008000009 */
[----:B------:R-:W-:-:S03]  /*7b30*/  IMAD.X R39, RZ, RZ, R132, P3 ;  /* 0x000000ffff277224 */ /* 0x000fc600018e0684 */
[----:B------:R2:W-:Y:S01]  /*7b40*/  STS.U8 [R5+UR9+0x6f00], R16 ;  /* 0x006f001005007988 */ /* 0x0005e20008000009 */
[----:B0-----:R-:W-:-:S03]  /*7b50*/  IADD3 R8, P3, PT, R3, 0x30, RZ ;  /* 0x0000003003087810 */ /* 0x001fc60007f7e0ff */
[----:B------:R0:W-:Y:S01]  /*7b60*/  STS.U8 [R11+UR9+0x6380], R6 ;  /* 0x006380060b007988 */ /* 0x0001e20008000009 */
[----:B-1----:R-:W-:-:S03]  /*7b70*/  IADD3 R12, P4, PT, R3, 0x31, RZ ;  /* 0x00000031030c7810 */ /* 0x002fc60007f9e0ff */
[----:B------:R1:W-:Y:S04]  /*7b80*/  STS.U8 [R11+UR9+0x6780], R10 ;  /* 0x0067800a0b007988 */ /* 0x0003e80008000009 */
[----:B------:R3:W-:Y:S04]  /*7b90*/  STS.U8 [R11+UR9+0x6b80], R14 ;  /* 0x006b800e0b007988 */ /* 0x0007e80008000009 */
[----:B------:R4:W-:Y:S01]  /*7ba0*/  STS.U8 [R11+UR9+0x6f80], R4 ;  /* 0x006f80040b007988 */ /* 0x0009e20008000009 */
[--C-:B--2---:R-:W-:Y:S01]  /*7bb0*/  IMAD.X R5, RZ, RZ, R132.reuse, P3 ;  /* 0x000000ffff057224 */ /* 0x104fe200018e0684 */
[----:B------:R2:W-:Y:S06]  /*7bc0*/  MEMBAR.ALL.CTA ;  /* 0x0000000000007992 */ /* 0x0005ec0000008000 */
[----:B--2---:R-:W-:Y:S04]  /*7bd0*/  FENCE.VIEW.ASYNC.S ;  /* 0x00000000000073c6 */ /* 0x004fe80000000000 */
[----:B------:R-:W2:Y:S02]  /*7be0*/  FENCE.VIEW.ASYNC.S ;  /* 0x00000000000073c6 */ /* 0x000ea40000000000 */
[----:B--2---:R2:W5:Y:S01]  /*7bf0*/  @!UP3 SYNCS.EXCH.64 URZ, [UR9+0x8010], UR6 ;  /* 0x0080100609ffb5b2 */ /* 0x0045620008000100 */
[----:B0-----:R-:W-:Y:S01]  /*7c00*/  IMAD.X R6, RZ, RZ, R132, P4 ;  /* 0x000000ffff067224 */ /* 0x001fe200020e0684 */
[----:B-----5:R-:W-:Y:S01]  /*7c10*/  BAR.SYNC.DEFER_BLOCKING 0x0 ;  /* 0x0000000000007b1d */ /* 0x020fe20000010000 */
[----:B------:R-:W-:-:S02]  /*7c20*/  IADD3 R16, P3, PT, R3, 0x32, RZ ;  /* 0x0000003203107810 */ /* 0x000fc40007f7e0ff */
[C---:B------:R-:W-:Y:S01]  /*7c30*/  IADD3 R18, P4, PT, R3.reuse, 0x33, RZ ;  /* 0x0000003303127810 */ /* 0x040fe20007f9e0ff */
[--C-:B-1----:R-:W-:Y:S02]  /*7c40*/  IMAD.X R10, RZ, RZ, R132.reuse, P2 ;  /* 0x000000ffff0a7224 */ /* 0x102fe400010e0684 */
[--C-:B------:R-:W-:Y:S01]  /*7c50*/  IMAD.X R7, RZ, RZ, R132.reuse, P3 ;  /* 0x000000ffff077224 */ /* 0x100fe200018e0684 */
[C---:B------:R-:W-:Y:S01]  /*7c60*/  IADD3 R20, P3, PT, R3.reuse, 0x36, RZ ;  /* 0x0000003603147810 */ /* 0x040fe20007f7e0ff */
[--C-:B------:R-:W-:Y:S01]  /*7c70*/  IMAD.X R9, RZ, RZ, R132.reuse, P4 ;  /* 0x000000ffff097224 */ /* 0x100fe200020e0684 */
[C---:B------:R-:W-:Y:S02]  /*7c80*/  IADD3 R22, P4, PT, R3.reuse, 0x37, RZ ;  /* 0x0000003703167810 */ /* 0x040fe40007f9e0ff */
[C---:B------:R-:W-:Y:S02]  /*7c90*/  IADD3 R78, P2, PT, R3.reuse, 0x38, RZ ;  /* 0x00000038034e7810 */ /* 0x040fe40007f5e0ff */
[C---:B---3--:R-:W-:Y:S01]  /*7ca0*/  IADD3 R14, P5, PT, R3.reuse, 0x39, RZ ;  /* 0x00000039030e7810 */ /* 0x048fe20007fbe0ff */
[--C-:B------:R-:W-:Y:S01]  /*7cb0*/  IMAD.X R15, RZ, RZ, R132.reuse, P3 ;  /* 0x000000ffff0f7224 */ /* 0x100fe200018e0684 */
[C---:B------:R-:W-:Y:S01]  /*7cc0*/  IADD3 R86, P3, PT, R3.reuse, 0x3a, RZ ;  /* 0x0000003a03567810 */ /* 0x040fe20007f7e0ff */
        /* <DEDUP_REMOVED lines=9> */
[----:B------:R-:W-:Y:S01]  /*7d60*/  IADD3 R30, P4, PT, R3, 0x3f, RZ ;  /* 0x0000003f031e7810 */ /* 0x000fe20007f9e0ff */
[----:B------:R-:W-:-:S02]  /*7d70*/  IMAD.X R63, RZ, RZ, R132, P2 ;  /* 0x000000ffff3f7224 */ /* 0x000fc400010e0684 */
[----:B----4-:R-:W-:Y:S01]  /*7d80*/  IMAD.X R11, RZ, RZ, R132, P5 ;  /* 0x000000ffff0b7224 */ /* 0x010fe200028e0684 */
[----:B--2---:R-:W-:Y:S09]  /*7d90*/  BRA.U UP2, `(.L_x_15) ;  /* 0x0000000102547547 */ /* 0x004ff2000b800000 */
[----:B------:R-:W-:Y:S01]  /*7da0*/  UIADD3 UR6, UPT, UPT, UR9, 0x8010, URZ ;  /* 0x0000801009067890 */ /* 0x000fe2000fffe0ff */
[----:B------:R-:W-:Y:S01]  /*7db0*/  UMOV UR24, UR46 ;  /* 0x0000002e00187c82 */ /* 0x000fe20008000000 */
[----:B------:R-:W-:Y:S01]  /*7dc0*/  UMOV UR25, 0x40004040 ;  /* 0x4000404000197882 */ /* 0x000fe20000000000 */
[----:B------:R-:W-:Y:S01]  /*7dd0*/  UMOV UR22, UR21 ;  /* 0x0000001500167c82 */ /* 0x000fe20008000000 */
[----:B------:R-:W-:Y:S01]  /*7de0*/  UMOV UR23, 0x40004040 ;  /* 0x4000404000177882 */ /* 0x000fe20000000000 */
[----:B------:R-:W-:Y:S01]  /*7df0*/  UMOV UR26, 0x0 ;  /* 0x00000000001a7882 */ /* 0x000fe20000000000 */
[----:B------:R-:W-:Y:S01]  /*7e00*/  UMOV UR27, 0x8088010 ;  /* 0x08088010001b7882 */ /* 0x000fe20000000000 */
[----:B------:R-:W-:Y:S01]  /*7e10*/  UMOV UR28, 0x0 ;  /* 0x00000000001c7882 */ /* 0x000fe20000000000 */
[----:B------:R-:W-:Y:S01]  /*7e20*/  UMOV UR29, 0x8088010 ;  /* 0x08088010001d7882 */ /* 0x000fe20000000000 */
[----:B------:R-:W-:Y:S01]  /*7e30*/  UMOV UR48, 0x0 ;  /* 0x0000000000307882 */ /* 0x000fe20000000000 */
[----:B------:R-:W-:Y:S01]  /*7e40*/  UMOV UR49, 0x8088010 ;  /* 0x0808801000317882 */ /* 0x000fe20000000000 */
[----:B------:R0:W-:Y:S01]  /*7e50*/  UTCQMMA gdesc[UR24], gdesc[UR22], tmem[UR14], tmem[UR26], idesc[UR27], !UPT ;  /* 0x00ff1a16180075ea */ /* 0x0001e2000f80030e */
[----:B------:R-:W-:Y:S01]  /*7e60*/  UMOV UR7, URZ ;  /* 0x000000ff00077c82 */ /* 0x000fe20008000000 */
        /* <DEDUP_REMOVED lines=8> */
.L_x_15:
[----:B------:R-:W1:Y:S01]  /*7ef0*/  SYNCS.PHASECHK.TRANS64.TRYWAIT P2, [UR9+0x8010], RZ ;  /* 0x008010ffff0075a7 */ /* 0x000e620008041109 */
[--C-:B------:R-:W-:Y:S01]  /*7f00*/  IMAD.X R77, RZ, RZ, R132.reuse, P3 ;  /* 0x000000ffff4d7224 */ /* 0x100fe200018e0684 */
[----:B------:R-:W-:Y:S01]  /*7f10*/  IADD3 R3, P3, PT, R3, 0x20, RZ ;  /* 0x0000002003037810 */ /* 0x000fe20007f7e0ff */
[--C-:B------:R-:W-:Y:S01]  /*7f20*/  IMAD.X R73, RZ, RZ, R132.reuse, P4 ;  /* 0x000000ffff497224 */ /* 0x100fe200020e0684 */
[----:B------:R-:W-:Y:S02]  /*7f30*/  ISETP.GT.U32.AND.EX P0, PT, R13, RZ, PT, P0 ;  /* 0x000000ff0d00720c */ /* 0x000fe40003f04100 */
[----:B------:R-:W-:Y:S01]  /*7f40*/  ISETP.GT.U32.AND.EX P1, PT, R10, RZ, PT, P1 ;  /* 0x000000ff0a00720c */ /* 0x000fe20003f24110 */
[----:B------:R-:W-:Y:S01]  /*7f50*/  IMAD.X R132, RZ, RZ, R132, P3 ;  /* 0x000000ffff847224 */ /* 0x000fe200018e0684 */
[----:B------:R-:W-:Y:S02]  /*7f60*/  SEL R44, RZ, 0x4, !P0 ;  /* 0x00000004ff2c7807 */ /* 0x000fe40004000000 */
[----:B------:R-:W-:-:S02]  /*7f70*/  SEL R45, RZ, 0x7fff8, !P1 ;  /* 0x0007fff8ff2d7807 */ /* 0x000fc40004800000 */
[-C--:B------:R-:W-:Y:S02]  /*7f80*/  ISETP.GT.U32.AND P5, PT, R22, R133.reuse, PT ;  /* 0x000000851600720c */ /* 0x080fe40003fa4070 */
[-C--:B------:R-:W-:Y:S02]  /*7f90*/  ISETP.GT.U32.AND P4, PT, R20, R133.reuse, PT ;  /* 0x000000851400720c */ /* 0x080fe40003f84070 */
[-C--:B------:R-:W-:Y:S02]  /*7fa0*/  ISETP.GT.U32.AND P3, PT, R12, R133.reuse, PT ;  /* 0x000000850c00720c */ /* 0x080fe40003f64070 */
[-C--:B------:R-:W-:Y:S02]  /*7fb0*/  ISETP.GT.U32.AND P0, PT, R8, R133.reuse, PT ;  /* 0x000000850800720c */ /* 0x080fe40003f04070 */
[----:B------:R-:W-:Y:S02]  /*7fc0*/  ISETP.GT.U32.AND P1, PT, R18, R133, PT ;  /* 0x000000851200720c */ /* 0x000fe40003f24070 */
[----:B------:R-:W-:-:S02]  /*7fd0*/  ISETP.GT.U32.AND.EX P5, PT, R17, RZ, PT, P5 ;  /* 0x000000ff1100720c */ /* 0x000fc40003fa4150 */
[----:B------:R-:W-:Y:S02]  /*7fe0*/  ISETP.GT.U32.AND.EX P4, PT, R15, RZ, PT, P4 ;  /* 0x000000ff0f00720c */ /* 0x000fe40003f84140 */
[----:B------:R-:W-:Y:S02]  /*7ff0*/  ISETP.GT.U32.AND.EX P3, PT, R6, RZ, PT, P3 ;  /* 0x000000ff0600720c */ /* 0x000fe40003f64130 */
[----:B------:R-:W-:Y:S02]  /*8000*/  ISETP.GT.U32.AND.EX P0, PT, R5, RZ, PT, P0 ;  /* 0x000000ff0500720c */ /* 0x000fe40003f04100 */
[----:B------:R-:W-:Y:S02]  /*8010*/  ISETP.GT.U32.AND.EX P1, PT, R9, RZ, PT, P1 ;  /* 0x000000ff0900720c */ /* 0x000fe40003f24110 */
[----:B------:R-:W-:Y:S02]  /*8020*/  SEL R61, RZ, 0x1, !P5 ;  /* 0x00000001ff3d7807 */ /* 0x000fe40006800000 */
[----:B------:R-:W-:-:S02]  /*8030*/  SEL R74, RZ, 0x1fffe, !P4 ;  /* 0x0001fffeff4a7807 */ /* 0x000fc40006000000 */
[----:B------:R-:W-:Y:S02]  /*8040*/  SEL R51, RZ, 0x4, !P3 ;  /* 0x00000004ff337807 */ /* 0x000fe40005800000 */
[----:B------:R-:W-:Y:S02]  /*8050*/  SEL R62, RZ, 0x7fff8, !P0 ;  /* 0x0007fff8ff3e7807 */ /* 0x000fe40004000000 */
[----:B------:R-:W-:Y:S02]  /*8060*/  SEL R65, RZ, 0x1, !P1 ;  /* 0x00000001ff417807 */ /* 0x000fe40004800000 */
[-C--:B------:R-:W-:Y:S02]  /*8070*/  ISETP.GT.U32.AND P5, PT, R16, R133.reuse, PT ;  /* 0x000000851000720c */ /* 0x080fe40003fa4070 */
[-C--:B------:R-:W-:Y:S02]  /*8080*/  ISETP.GT.U32.AND P4, PT, R26, R133.reuse, PT ;  /* 0x000000851a00720c */ /* 0x080fe40003f84070 */
[----:B------:R-:W-:-:S02]  /*8090*/  ISETP.GT.U32.AND P3, PT, R24, R133, PT ;  /* 0x000000851800720c */ /* 0x000fc40003f64070 */
[-C--:B------:R-:W-:Y:S02]  /*80a0*/  ISETP.GT.U32.AND P0, PT, R30, R133.reuse, PT ;  /* 0x000000851e00720c */ /* 0x080fe40003f04070 */
[----:B------:R-:W-:Y:S01]  /*80b0*/  ISETP.GT.U32.AND P1, PT, R28, R133, PT ;  /* 0x000000851c00720c */ /* 0x000fe20003f24070 */
[----:B-1----:R-:W-:-:S12]  /*80c0*/  @!P2 BRA `(.L_x_16) ;  /* 0x000000780010a947 */ /* 0x002fd80003800000 */
.L_x_24:
[----:B------:R-:W1:Y:S01]  /*80d0*/  S2R R79, SR_TID.X ;  /* 0x00000000004f7919 */ /* 0x000e620000002100 */
[-C--:B------:R-:W-:Y:S01]  /*80e0*/  ISETP.GT.U32.AND P2, PT, R14, R133.reuse, PT ;  /* 0x000000850e00720c */ /* 0x080fe20003f44070 */
[----:B------:R-:W-:Y:S01]  /*80f0*/  IMAD.IADD R61, R61, 0x1, R74 ;  /* 0x000000013d3d7824 */ /* 0x000fe200078e024a */
[----:B------:R-:W-:Y:S01]  /*8100*/  ISETP.GT.U32.AND.EX P5, PT, R7, RZ, PT, P5 ;  /* 0x000000ff0700720c */ /* 0x000fe20003fa4150 */
[----:B------:R-:W-:Y:S01]  /*8110*/  BAR.SYNC.DEFER_BLOCKING 0x0 ;  /* 0x0000000000007b1d */ /* 0x000fe20000010000 */
[----:B------:R-:W-:Y:S01]  /*8120*/  ISETP.GT.U32.AND.EX P4, PT, R11, RZ, PT, P4 ;  /* 0x000000ff0b00720c */ /* 0x000fe20003f84140 */
[----:B------:R-:W-:Y:S01]  /*8130*/  IMAD.U32 R36, R36, -0x80000000, RZ ;  /* 0x8000000024247824 */ /* 0x000fe200078e00ff */
[----:B------:R-:W-:Y:S02]  /*8140*/  ISETP.GT.U32.AND.EX P3, PT, R63, RZ, PT, P3 ;  /* 0x000000ff3f00720c */ /* 0x000fe40003f64130 */
[----:B------:R-:W-:Y:S02]  /*8150*/  SEL R80, RZ, 0x1fffe, !P5 ;  /* 0x0001fffeff507807 */ /* 0x000fe40006800000 */
[----:B------:R-:W-:Y:S01]  /*8160*/  SEL R63, RZ, 0x4, !P4 ;  /* 0x00000004ff3f7807 */ /* 0x000fe20006000000 */
[----:B------:R-:W2:Y:S01]  /*8170*/  LDTM.x32 R4, tmem[UR15+0x80] ;  /* 0x0000800f000479ee */ /* 0x000ea200082c0000 */
[-C--:B------:R-:W-:Y:S01]  /*8180*/  ISETP.GT.U32.AND P5, PT, R78, R133.reuse, PT ;  /* 0x000000854e00720c */ /* 0x080fe20003fa4070 */
[----:B------:R-:W-:Y:S01]  /*8190*/  IMAD.IADD R65, R65, 0x1, R80 ;  /* 0x0000000141417824 */ /* 0x000fe200078e0250 */
[----:B------:R-:W-:-:S02]  /*81a0*/  ISETP.GT.U32.AND P4, PT, R88, R133, PT ;  /* 0x000000855800720c */ /* 0x000fc40003f84070 */
[----:B------:R-:W-:Y:S02]  /*81b0*/  SEL R78, RZ, 0x7fff8, !P3 ;  /* 0x0007fff8ff4e7807 */ /* 0x000fe40005800000 */
[-C--:B------:R-:W-:Y:S02]  /*81c0*/  ISETP.GT.U32.AND P3, PT, R86, R133.reuse, PT ;  /* 0x000000855600720c */ /* 0x080fe40003f64070 */
[----:B------:R-:W-:Y:S02]  /*81d0*/  ISETP.GT.U32.AND.EX P4, PT, R75, RZ, PT, P4 ;  /* 0x000000ff4b00720c */ /* 0x000fe40003f84140 */
[----:B------:R-:W-:Y:S02]  /*81e0*/  ISETP.GT.U32.AND.EX P3, PT, R71, RZ, PT, P3 ;  /* 0x000000ff4700720c */ /* 0x000fe40003f64130 */
[----:B------:R-:W-:Y:S02]  /*81f0*/  SEL R71, RZ, 0x1, !P4 ;  /* 0x00000001ff477807 */ /* 0x000fe40006000000 */
[----:B------:R-:W-:-:S02]  /*8200*/  ISETP.GT.U32.AND P4, PT, R70, R133, PT ;  /* 0x000000854600720c */ /* 0x000fc40003f84070 */
[----:B------:R-:W-:Y:S02]  /*8210*/  SEL R70, RZ, 0x1fffe, !P3 ;  /* 0x0001fffeff467807 */ /* 0x000fe40005800000 */
[-C--:B------:R-:W-:Y:S02]  /*8220*/  ISETP.GT.U32.AND P3, PT, R72, R133.reuse, PT ;  /* 0x000000854800720c */ /* 0x080fe40003f64070 */
[----:B------:R-:W-:Y:S01]  /*8230*/  ISETP.GT.U32.AND.EX P4, PT, R55, RZ, PT, P4 ;  /* 0x000000ff3700720c */ /* 0x000fe20003f84140 */
[----:B------:R-:W-:Y:S01]  /*8240*/  IMAD.IADD R70, R71, 0x1, R70 ;  /* 0x0000000147467824 */ /* 0x000fe200078e0246 */
[----:B-1----:R-:W-:Y:S01]  /*8250*/  LOP3.LUT P6, RZ, R79, 0x7f, RZ, 0xc0, !PT ;  /* 0x0000007f4fff7812 */ /* 0x002fe200078cc0ff */
[----:B--2---:R-:W-:Y:S01]  /*8260*/  FMUL R5, R5, UR47 ;  /* 0x0000002f05057c20 */ /* 0x004fe20008400000 */
[----:B------:R-:W-:Y:S01]  /*8270*/  FMUL R6, R6, UR47 ;  /* 0x0000002f06067c20 */ /* 0x000fe20008400000 */
[----:B------:R-:W-:Y:S01]  /*8280*/  ISETP.GT.U32.AND.EX P3, PT, R54, RZ, PT, P3 ;  /* 0x000000ff3600720c */ /* 0x000fe20003f64130 */
[----:B------:R-:W-:Y:S01]  /*8290*/  FMUL R7, R7, UR47 ;  /* 0x0000002f07077c20 */ /* 0x000fe20008400000 */
[----:B------:R-:W-:Y:S01]  /*82a0*/  ISETP.GT.U32.AND.EX P1, PT, R77, RZ, PT, P1 ;  /* 0x000000ff4d00720c */ /* 0x000fe20003f24110 */
[----:B------:R-:W-:Y:S01]  /*82b0*/  FMUL R10, R10, UR47 ;  /* 0x0000002f0a0a7c20 */ /* 0x000fe20008400000 */
[----:B------:R-:W-:Y:S01]  /*82c0*/  ISETP.GT.U32.AND.EX P0, PT, R73, RZ, PT, P0 ;  /* 0x000000ff4900720c */ /* 0x000fe20003f04100 */
[----:B------:R-:W-:Y:S01]  /*82d0*/  FMUL R8, R8, UR47 ;  /* 0x0000002f08087c20 */ /* 0x000fe20008400000 */
[----:B------:R-:W-:Y:S01]  /*82e0*/  FSEL R54, R5, -INF , !P4 ;  /* 0xff80000005367808 */ /* 0x000fe20006000000 */
[----:B------:R-:W-:Y:S01]  /*82f0*/  FMUL R9, R9, UR47 ;  /* 0x0000002f09097c20 */ /* 0x000fe20008400000 */
[----:B------:R-:W-:Y:S01]  /*8300*/  ISETP.GT.U32.AND.EX P2, PT, R67, RZ, PT, P2 ;  /* 0x000000ff4300720c */ /* 0x000fe20003f44120 */
[----:B------:R-:W-:Y:S01]  /*8310*/  FMUL R12, R12, UR47 ;  /* 0x0000002f0c0c7c20 */ /* 0x000fe20008400000 */
[----:B------:R-:W-:Y:S01]  /*8320*/  FSEL R5, R6, -INF , !P3 ;  /* 0xff80000006057808 */ /* 0x000fe20005800000 */
[----:B------:R-:W1:Y:S01]  /*8330*/  @!P6 SYNCS.CCTL.IV [UR9+0x8010] ;  /* 0x00801000ff00e9b1 */ /* 0x000e620008000009 */
[----:B------:R-:W-:Y:S01]  /*8340*/  SEL R67, RZ, 0x1fffe, !P1 ;  /* 0x0001fffeff437807 */ /* 0x000fe20004800000 */
[----:B------:R-:W-:Y:S01]  /*8350*/  NOP ;  /* 0x0000000000007918 */ /* 0x000fe20000000000 */
[----:B------:R-:W-:Y:S01]  /*8360*/  SEL R6, RZ, 0x1, !P0 ;  /* 0x00000001ff067807 */ /* 0x000fe20004000000 */
[----:B------:R-:W-:Y:S01]  /*8370*/  FMUL R15, R15, UR47 ;  /* 0x0000002f0f0f7c20 */ /* 0x000fe20008400000 */
[----:B------:R-:W-:Y:S01]  /*8380*/  ISETP.GT.U32.AND.EX P5, PT, R69, RZ, PT, P5 ;  /* 0x000000ff4500720c */ /* 0x000fe20003fa4150 */
[----:B------:R-:W-:Y:S01]  /*8390*/  FMUL R11, R11, UR47 ;  /* 0x0000002f0b0b7c20 */ /* 0x000fe20008400000 */
[----:B------:R-:W-:Y:S01]  /*83a0*/  SEL R69, RZ, 0x4, !P2 ;  /* 0x00000004ff457807 */ /* 0x000fe20005000000 */
[----:B------:R-:W-:Y:S01]  /*83b0*/  IMAD.IADD R6, R6, 0x1, R67 ;  /* 0x0000000106067824 */ /* 0x000fe200078e0243 */
[-C--:B------:R-:W-:Y:S01]  /*83c0*/  ISETP.GT.U32.AND P2, PT, R82, R133.reuse, PT ;  /* 0x000000855200720c */ /* 0x080fe20003f44070 */
[----:B-1----:R-:W1:Y:S01]  /*83d0*/  SYNCS.PHASECHK.TRANS64.TRYWAIT P6, [UR35], R36 ;  /* 0x00000024ff0075a7 */ /* 0x002e6200080c1123 */
[----:B------:R-:W-:Y:S01]  /*83e0*/  SEL R82, RZ, 0x7fff8, !P5 ;  /* 0x0007fff8ff527807 */ /* 0x000fe20006800000 */
[----:B------:R-:W-:Y:S01]  /*83f0*/  FMUL R14, R14, UR47 ;  /* 0x0000002f0e0e7c20 */ /* 0x000fe20008400000 */
[----:B------:R-:W-:Y:S01]  /*8400*/  ISETP.GT.U32.AND P5, PT, R76, R133, PT ;  /* 0x000000854c00720c */ /* 0x000fe20003fa4070 */
[----:B------:R-:W-:Y:S01]  /*8410*/  FMUL R16, R16, UR47 ;  /* 0x0000002f10107c20 */ /* 0x000fe20008400000 */
[----:B------:R-:W-:Y:S01]  /*8420*/  LOP3.LUT R61, R61, 0x3, RZ, 0xc0, !PT ;  /* 0x000000033d3d7812 */ /* 0x000fe200078ec0ff */
[----:B------:R-:W-:Y:S01]  /*8430*/  FMUL R13, R13, UR47 ;  /* 0x0000002f0d0d7c20 */ /* 0x000fe20008400000 */
[----:B------:R-:W-:Y:S01]  /*8440*/  LOP3.LUT R6, R6, 0x3, RZ, 0xc0, !PT ;  /* 0x0000000306067812 */ /* 0x000fe200078ec0ff */
[----:B------:R-:W-:Y:S01]  /*8450*/  FMUL R17, R17, UR47 ;  /* 0x0000002f11117c20 */ /* 0x000fe20008400000 */
[----:B------:R-:W-:Y:S01]  /*8460*/  ISETP.GT.U32.AND.EX P5, PT, R59, RZ, PT, P5 ;  /* 0x000000ff3b00720c */ /* 0x000fe20003fa4150 */
[----:B------:R-:W-:Y:S01]  /*8470*/  FMUL R18, R18, UR47 ;  /* 0x0000002f12127c20 */ /* 0x000fe20008400000 */
[----:B------:R-:W-:-:S02]  /*8480*/  LOP3.LUT R70, R70, 0x3, RZ, 0xc0, !PT ;  /* 0x0000000346467812 */ /* 0x000fc400078ec0ff */
[----:B------:R-:W-:Y:S02]  /*8490*/  IADD3 R44, PT, PT, R61, R45, R44 ;  /* 0x0000002d3d2c7210 */ /* 0x000fe40007ffe02c */
[----:B------:R-:W-:Y:S02]  /*84a0*/  IADD3 R6, PT, PT, R6, R78, R63 ;  /* 0x0000004e06067210 */ /* 0x000fe40007ffe03f */
[----:B------:R-:W-:Y:S01]  /*84b0*/  ISETP.GT.U32.AND P4, PT, R68, R133, PT ;  /* 0x000000854400720c */ /* 0x000fe20003f84070 */
[----:B------:R-:W-:Y:S01]  /*84c0*/  IMAD.SHL.U32 R44, R44, 0x100, RZ ;  /* 0x000001002c2c7824 */ /* 0x000fe200078e00ff */
[----:B------:R-:W-:Y:S02]  /*84d0*/  FSEL R55, R7, -INF , !P5 ;  /* 0xff80000007377808 */ /* 0x000fe40006800000 */
[----:B------:R-:W-:Y:S02]  /*84e0*/  IADD3 R70, PT, PT, R70, R82, R69 ;  /* 0x0000005246467210 */ /* 0x000fe40007ffe045 */
[----:B------:R-:W-:-:S02]  /*84f0*/  LOP3.LUT R7, R6, 0xf, RZ, 0xc0, !PT ;  /* 0x0000000f06077812 */ /* 0x000fc400078ec0ff */
[-C--:B------:R-:W-:Y:S02]  /*8500*/  ISETP.GT.U32.AND P3, PT, R66, R133.reuse, PT ;  /* 0x000000854200720c */ /* 0x080fe40003f64070 */
[----:B------:R-:W-:Y:S01]  /*8510*/  ISETP.GT.U32.AND.EX P4, PT, R57, RZ, PT, P4 ;  /* 0x000000ff3900720c */ /* 0x000fe20003f84140 */
[----:B------:R-:W-:Y:S01]  /*8520*/  IMAD R7, R70, 0x10, R7 ;  /* 0x0000001046077824 */ /* 0x000fe200078e0207 */
[----:B------:R-:W-:Y:S02]  /*8530*/  LOP3.LUT R65, R65, 0x3, RZ, 0xc0, !PT ;  /* 0x0000000341417812 */ /* 0x000fe400078ec0ff */
[----:B------:R-:W-:Y:S02]  /*8540*/  ISETP.GT.U32.AND.EX P3, PT, R56, RZ, PT, P3 ;  /* 0x000000ff3800720c */ /* 0x000fe40003f64130 */
[----:B------:R-:W-:Y:S02]  /*8550*/  FSEL R57, R10, -INF , !P4 ;  /* 0xff8000000a397808 */ /* 0x000fe40006000000 */
[----:B------:R-:W-:-:S02]  /*8560*/  ISETP.GT.U32.AND P5, PT, R64, R133, PT ;  /* 0x000000854000720c */ /* 0x000fc40003fa4070 */
[-C--:B------:R-:W-:Y:S02]  /*8570*/  ISETP.GT.U32.AND P4, PT, R52, R133.reuse, PT ;  /* 0x000000853400720c */ /* 0x080fe40003f84070 */
[----:B------:R-:W-:Y:S02]  /*8580*/  IADD3 R51, PT, PT, R65, R62, R51 ;  /* 0x0000003e41337210 */ /* 0x000fe40007ffe033 */
[----:B------:R-:W-:Y:S02]  /*8590*/  LOP3.LUT R6, R44, 0xf00, RZ, 0xe2, !PT ;  /* 0x00000f002c067812 */ /* 0x000fe400078ee2ff */
[----:B------:R-:W-:Y:S02]  /*85a0*/  FSEL R56, R8, -INF , !P3 ;  /* 0xff80000008387808 */ /* 0x000fe40005800000 */
[----:B------:R-:W-:Y:S01]  /*85b0*/  ISETP.GT.U32.AND.EX P5, PT, R53, RZ, PT, P5 ;  /* 0x000000ff3500720c */ /* 0x000fe20003fa4150 */
[----:B------:R-:W-:Y:S01]  /*85c0*/  IMAD R6, R51, 0x1000, R6 ;  /* 0x0000100033067824 */ /* 0x000fe200078e0206 */
[----:B------:R-:W-:-:S02]  /*85d0*/  ISETP.GT.U32.AND P3, PT, R58, R133, PT ;  /* 0x000000853a00720c */ /* 0x000fc40003f64070 */
[----:B------:R-:W-:Y:S02]  /*85e0*/  ISETP.GT.U32.AND.EX P4, PT, R47, RZ, PT, P4 ;  /* 0x000000ff2f00720c */ /* 0x000fe40003f84140 */
[----:B------:R-:W-:Y:S02]  /*85f0*/  LOP3.LUT R7, R7, 0xff, RZ, 0xc0, !PT ;  /* 0x000000ff07077812 */ /* 0x000fe400078ec0ff */
[----:B------:R-:W-:Y:S02]  /*8600*/  FSEL R58, R9, -INF , !P5 ;  /* 0xff800000093a7808 */ /* 0x000fe40006800000 */
[----:B------:R-:W-:Y:S01]  /*8610*/  FSEL R59, R12, -INF , !P4 ;  /* 0xff8000000c3b7808 */ /* 0x000fe20006000000 */
[----:B------:R-:W-:Y:S01]  /*8620*/  IMAD.IADD R6, R6, 0x1, R7 ;  /* 0x0000000106067824 */ /* 0x000fe200078e0207 */
[----:B------:R-:W-:Y:S02]  /*8630*/  ISETP.GT.U32.AND.EX P3, PT, R42, RZ, PT, P3 ;  /* 0x000000ff2a00720c */ /* 0x000fe40003f64130 */
[----:B------:R-:W-:-:S02]  /*8640*/  ISETP.GT.U32.AND P5, PT, R60, R133, PT ;  /* 0x000000853c00720c */ /* 0x000fc40003fa4070 */
[-C--:B------:R-:W-:Y:S02]  /*8650*/  ISETP.GT.U32.AND P4, PT, R48, R133.reuse, PT ;  /* 0x000000853000720c */ /* 0x080fe40003f84070 */
[----:B------:R-:W-:Y:S02]  /*8660*/  FSEL R65, R15, -INF , !P3 ;  /* 0xff8000000f417808 */ /* 0x000fe40005800000 */
[----:B------:R-:W-:Y:S02]  /*8670*/  ISETP.GT.U32.AND.EX P5, PT, R49, RZ, PT, P5 ;  /* 0x000000ff3100720c */ /* 0x000fe40003fa4150 */
[----:B------:R-:W-:Y:S02]  /*8680*/  ISETP.GT.U32.AND.EX P4, PT, R43, RZ, PT, P4 ;  /* 0x000000ff2b00720c */ /* 0x000fe40003f84140 */
[----:B------:R-:W-:Y:S02]  /*8690*/  ISETP.GT.U32.AND P3, PT, R2, R133, PT ;  /* 0x000000850200720c */ /* 0x000fe40003f64070 */
[----:B------:R-:W-:-:S02]  /*86a0*/  LOP3.LUT R2, R6, 0xffff, RZ, 0xc0, !PT ;  /* 0x0000ffff06027812 */ /* 0x000fc400078ec0ff */
[----:B------:R-:W-:Y:S02]  /*86b0*/  FSEL R60, R11, -INF , !P5 ;  /* 0xff8000000b3c7808 */ /* 0x000fe40006800000 */
[----:B------:R-:W-:Y:S02]  /*86c0*/  FSEL R64, R14, -INF , !P4 ;  /* 0xff8000000e407808 */ /* 0x000fe40006000000 */
[----:B------:R-:W-:Y:S02]  /*86d0*/  ISETP.GT.U32.AND.EX P3, PT, R38, RZ, PT, P3 ;  /* 0x000000ff2600720c */ /* 0x000fe40003f64130 */
[-C--:B------:R-:W-:Y:S02]  /*86e0*/  ISETP.GT.U32.AND P5, PT, R50, R133.reuse, PT ;  /* 0x000000853200720c */ /* 0x080fe40003fa4070 */
[----:B------:R-:W-:Y:S02]  /*86f0*/  ISETP.GT.U32.AND P4, PT, R40, R133, PT ;  /* 0x000000852800720c */ /* 0x000fe40003f84070 */
[----:B------:R-:W-:-:S02]  /*8700*/  SHF.R.U32.HI R6, RZ, 0xf, R2 ;  /* 0x0000000fff067819 */ /* 0x000fc40000011602 */
[----:B------:R-:W-:Y:S02]  /*8710*/  FSEL R66, R16, -INF , !P3 ;  /* 0xff80000010427808 */ /* 0x000fe40005800000 */
[----:B------:R-:W-:Y:S02]  /*8720*/  ISETP.GT.U32.AND.EX P5, PT, R46, RZ, PT, P5 ;  /* 0x000000ff2e00720c */ /* 0x000fe40003fa4150 */
[----:B------:R-:W-:Y:S02]  /*8730*/  ISETP.GT.U32.AND.EX P4, PT, R37, RZ, PT, P4 ;  /* 0x000000ff2500720c */ /* 0x000fe40003f84140 */
[----:B------:R-:W-:Y:S02]  /*8740*/  LOP3.LUT P3, RZ, R6, 0x1, RZ, 0xc0, !PT ;  /* 0x0000000106ff7812 */ /* 0x000fe4000786c0ff */
[----:B------:R-:W-:Y:S02]  /*8750*/  ISETP.GT.U32.AND P1, PT, R84, R133, PT ;  /* 0x000000855400720c */ /* 0x000fe40003f24070 */
[----:B------:R-:W-:-:S02]  /*8760*/  SHF.R.U32.HI R7, RZ, 0xe, R2 ;  /* 0x0000000eff077819 */ /* 0x000fc40000011602 */
[----:B------:R-:W-:Y:S02]  /*8770*/  SHF.R.U32.HI R6, RZ, 0xd, R2 ;  /* 0x0000000dff067819 */ /* 0x000fe40000011602 */
[----:B------:R-:W-:Y:S02]  /*8780*/  FSEL R61, R13, -INF , !P5 ;  /* 0xff8000000d3d7808 */ /* 0x000fe40006800000 */
[----:B------:R-:W-:Y:S02]  /*8790*/  FSEL R67, R17, -INF , !P4 ;  /* 0xff80000011437808 */ /* 0x000fe40006000000 */
[----:B------:R-:W-:Y:S02]  /*87a0*/  ISETP.GT.U32.AND.EX P1, PT, R41, RZ, PT, P1 ;  /* 0x000000ff2900720c */ /* 0x000fe40003f24110 */
[----:B------:R-:W-:Y:S02]  /*87b0*/  ISETP.GT.U32.AND.EX P2, PT, R39, RZ, PT, P2 ;  /* 0x000000ff2700720c */ /* 0x000fe40003f44120 */
[----:B------:R-:W-:-:S02]  /*87c0*/  LOP3.LUT P4, RZ, R7, 0x1, RZ, 0xc0, !PT ;  /* 0x0000000107ff7812 */ /* 0x000fc4000788c0ff */
[----:B------:R-:W-:Y:S01]  /*87d0*/  LOP3.LUT P5, RZ, R6, 0x1, RZ, 0xc0, !PT ;  /* 0x0000000106ff7812 */ /* 0x000fe200078ac0ff */
[----:B-1----:R-:W-:-:S12]  /*87e0*/  @!P6 BRA `(.L_x_17) ;  /* 0x000000700054e947 */ /* 0x002fd80003800000 */
.L_x_25:
[----:B0-----:R-:W-:Y:S01]  /*87f0*/  USHF.R.S32.HI UR6, URZ, 0x1f, UR34 ;  /* 0x0000001fff067899 */ /* 0x001fe20008011422 */
[----:B------:R-:W-:Y:S01]  /*8800*/  FSEL R74, R18, -INF , !P2 ;  /* 0xff800000124a7808 */ /* 0x000fe20005000000 */
[----:B------:R-:W-:Y:S01]  /*8810*/  FMUL R19, R19, UR47 ;  /* 0x0000002f13137c20 */ /* 0x000fe20008400000 */
[----:B------:R-:W-:Y:S01]  /*8820*/  IADD3 R12, P2, PT, R204, UR34, RZ ;  /* 0x00000022cc0c7c10 */ /* 0x000fe2000ff5e0ff */
[----:B------:R-:W-:Y:S01]  /*8830*/  FMUL R20, R20, UR47 ;  /* 0x0000002f14147c20 */ /* 0x000fe20008400000 */
[----:B------:R-:W-:Y:S02]  /*8840*/  SHF.R.U32.HI R6, RZ, 0xc, R2 ;  /* 0x0000000cff067819 */ /* 0x000fe40000011602 */
[----:B------:R-:W-:Y:S02]  /*8850*/  IADD3.X R13, PT, PT, R205, UR6, RZ, P2, !PT ;  /* 0x00000006cd0d7c10 */ /* 0x000fe400097fe4ff */
[----:B------:R-:W-:Y:S02]  /*8860*/  IADD3 R76, P2, PT, R192, UR34, RZ ;  /* 0x00000022c04c7c10 */ /* 0x000fe4000ff5e0ff */
[----:B------:R-:W-:Y:S01]  /*8870*/  FSEL R73, R19, -INF , !P1 ;  /* 0xff80000013497808 */ /* 0x000fe20004800000 */
[----:B------:R0:W2:Y:S01]  /*8880*/  LDG.E.U8 R68, desc[UR30][R12.64] ;  /* 0x0000001e0c447981 */ /* 0x0000a2000c1e1100 */
[----:B------:R-:W-:-:S02]  /*8890*/  IADD3.X R77, PT, PT, R193, UR6, RZ, P2, !PT ;  /* 0x00000006c14d7c10 */ /* 0x000fc400097fe4ff */
[----:B------:R-:W-:Y:S02]  /*88a0*/  IADD3 R50, P2, PT, R180, UR34, RZ ;  /* 0x00000022b4327c10 */ /* 0x000fe4000ff5e0ff */
[----:B------:R-:W-:Y:S01]  /*88b0*/  IADD3 R78, P1, PT, R200, UR34, RZ ;  /* 0x00000022c84e7c10 */ /* 0x000fe2000ff3e0ff */
[----:B------:R-:W3:Y:S01]  /*88c0*/  LDG.E.U8 R70, desc[UR30][R76.64] ;  /* 0x0000001e4c467981 */ /* 0x000ee2000c1e1100 */
[----:B------:R-:W-:Y:S02]  /*88d0*/  IADD3.X R51, PT, PT, R181, UR6, RZ, P2, !PT ;  /* 0x00000006b5337c10 */ /* 0x000fe400097fe4ff */
[----:B------:R-:W-:Y:S02]  /*88e0*/  IADD3 R48, P2, PT, R168, UR34, RZ ;  /* 0x00000022a8307c10 */ /* 0x000fe4000ff5e0ff */
[----:B------:R-:W-:Y:S01]  /*88f0*/  FSEL R72, R20, -INF , !P3 ;  /* 0xff80000014487808 */ /* 0x000fe20005800000 */
[----:B------:R-:W4:Y:S01]  /*8900*/  LDG.E.U8 R75, desc[UR30][R50.64] ;  /* 0x0000001e324b7981 */ /* 0x000f22000c1e1100 */
[----:B------:R-:W-:-:S02]  /*8910*/  IADD3 R18, P3, PT, R196, UR34, RZ ;  /* 0x00000022c4127c10 */ /* 0x000fc4000ff7e0ff */
[----:B------:R-:W-:Y:S02]  /*8920*/  IADD3.X R79, PT, PT, R201, UR6, RZ, P1, !PT ;  /* 0x00000006c94f7c10 */ /* 0x000fe40008ffe4ff */
[----:B------:R-:W-:Y:S02]  /*8930*/  IADD3 R44, P1, PT, R188, UR34, RZ ;  /* 0x00000022bc2c7c10 */ /* 0x000fe4000ff3e0ff */
[----:B------:R-:W-:Y:S01]  /*8940*/  IADD3.X R49, PT, PT, R169, UR6, RZ, P2, !PT ;  /* 0x00000006a9317c10 */ /* 0x000fe200097fe4ff */
[----:B------:R-:W5:Y:S01]  /*8950*/  LDG.E.U8 R20, desc[UR30][R78.64] ;  /* 0x0000001e4e147981 */ /* 0x000f62000c1e1100 */
[----:B------:R-:W-:Y:S02]  /*8960*/  IADD3 R36, P2, PT, R156, UR34, RZ ;  /* 0x000000229c247c10 */ /* 0x000fe4000ff5e0ff */
[----:B------:R-:W-:Y:S01]  /*8970*/  IADD3.X R19, PT, PT, R197, UR6, RZ, P3, !PT ;  /* 0x00000006c5137c10 */ /* 0x000fe20009ffe4ff */
[----:B------:R-:W2:Y:S01]  /*8980*/  LDG.E.U8 R48, desc[UR30][R48.64] ;  /* 0x0000001e30307981 */ /* 0x000ea2000c1e1100 */
[----:B------:R-:W-:-:S02]  /*8990*/  IADD3 R62, P3, PT, R184, UR34, RZ ;  /* 0x00000022b83e7c10 */ /* 0x000fc4000ff7e0ff */
[----:B------:R-:W-:Y:S01]  /*89a0*/  IADD3.X R45, PT, PT, R189, UR6, RZ, P1, !PT ;  /* 0x00000006bd2d7c10 */ /* 0x000fe20008ffe4ff */
[----:B------:R1:W2:Y:S01]  /*89b0*/  LDG.E.U8 R69, desc[UR30][R18.64] ;  /* 0x0000001e12457981 */ /* 0x0002a2000c1e1100 */
[----:B------:R-:W-:Y:S02]  /*89c0*/  IADD3 R52, P1, PT, R176, UR34, RZ ;  /* 0x00000022b0347c10 */ /* 0x000fe4000ff3e0ff */
[----:B------:R-:W-:Y:S01]  /*89d0*/  IADD3.X R37, PT, PT, R157, UR6, RZ, P2, !PT ;  /* 0x000000069d257c10 */ /* 0x000fe200097fe4ff */
[----:B------:R0:W2:Y:S01]  /*89e0*/  LDG.E.U8 R71, desc[UR30][R44.64] ;  /* 0x0000001e2c477981 */ /* 0x0000a2000c1e1100 */
[----:B------:R-:W-:Y:S02]  /*89f0*/  IADD3 R14, P2, PT, R144, UR34, RZ ;  /* 0x00000022900e7c10 */ /* 0x000fe4000ff5e0ff */
[----:B------:R-:W-:Y:S02]  /*8a00*/  IADD3.X R63, PT, PT, R185, UR6, RZ, P3, !PT ;  /* 0x00000006b93f7c10 */ /* 0x000fe40009ffe4ff */
[----:B------:R-:W-:-:S02]  /*8a10*/  IADD3 R46, P3, PT, R172, UR34, RZ ;  /* 0x00000022ac2e7c10 */ /* 0x000fc4000ff7e0ff */
[----:B------:R-:W-:Y:S01]  /*8a20*/  IADD3.X R53, PT, PT, R177, UR6, RZ, P1, !PT ;  /* 0x00000006b1357c10 */ /* 0x000fe20008ffe4ff */
[----:B------:R-:W2:Y:S01]  /*8a30*/  LDG.E.U8 R62, desc[UR30][R62.64] ;  /* 0x0000001e3e3e7981 */ /* 0x000ea2000c1e1100 */
[----:B------:R-:W-:Y:S02]  /*8a40*/  IADD3 R40, P1, PT, R164, UR34, RZ ;  /* 0x00000022a4287c10 */ /* 0x000fe4000ff3e0ff */
[----:B------:R-:W-:Y:S01]  /*8a50*/  IADD3.X R15, PT, PT, R145, UR6, RZ, P2, !PT ;  /* 0x00000006910f7c10 */ /* 0x000fe200097fe4ff */
[----:B------:R-:W2:Y:S01]  /*8a60*/  LDG.E.U8 R52, desc[UR30][R52.64] ;  /* 0x0000001e34347981 */ /* 0x000ea2000c1e1100 */
[----:B------:R-:W-:Y:S02]  /*8a70*/  IADD3 R10, P2, PT, R202, UR34, RZ ;  /* 0x00000022ca0a7c10 */ /* 0x000fe4000ff5e0ff */
[----:B------:R-:W-:Y:S02]  /*8a80*/  IADD3.X R47, PT, PT, R173, UR6, RZ, P3, !PT ;  /* 0x00000006ad2f7c10 */ /* 0x000fe40009ffe4ff */
[----:B------:R-:W-:Y:S01]  /*8a90*/  SHF.R.U32.HI R7, RZ, 0xb, R2 ;  /* 0x0000000bff077819 */ /* 0x000fe20000011602 */
[----:B------:R-:W-:Y:S01]  /*8aa0*/  FMUL R4, R4, UR47 ;  /* 0x0000002f04047c20 */ /* 0x000fe20008400000 */
[----:B------:R-:W-:Y:S01]  /*8ab0*/  IADD3 R42, P3, PT, R160, UR34, RZ ;  /* 0x00000022a02a7c10 */ /* 0x000fe2000ff7e0ff */
[----:B------:R0:W2:Y:S01]  /*8ac0*/  LDG.E.U8 R76, desc[UR30][R46.64] ;  /* 0x0000001e2e4c7981 */ /* 0x0000a2000c1e1100 */
[----:B------:R-:W-:-:S02]  /*8ad0*/  IADD3.X R41, PT, PT, R165, UR6, RZ, P1, !PT ;  /* 0x00000006a5297c10 */ /* 0x000fc40008ffe4ff */
[----:B------:R-:W-:Y:S01]  /*8ae0*/  IADD3 R38, P1, PT, R152, UR34, RZ ;  /* 0x0000002298267c10 */ /* 0x000fe2000ff3e0ff */
[----:B------:R-:W2:Y:S01]  /*8af0*/  LDG.E.U8 R53, desc[UR30][R36.64] ;  /* 0x0000001e24357981 */ /* 0x000ea2000c1e1100 */
[----:B------:R-:W-:Y:S02]  /*8b00*/  IADD3.X R11, PT, PT, R203, UR6, RZ, P2, !PT ;  /* 0x00000006cb0b7c10 */ /* 0x000fe400097fe4ff */
[----:B------:R-:W-:Y:S01]  /*8b10*/  IADD3 R8, P2, PT, R198, UR34, RZ ;  /* 0x00000022c6087c10 */ /* 0x000fe2000ff5e0ff */
[----:B------:R-:W2:Y:S01]  /*8b20*/  LDG.E.U8 R63, desc[UR30][R40.64] ;  /* 0x0000001e283f7981 */ /* 0x000ea2000c1e1100 */
[----:B------:R-:W-:Y:S02]  /*8b30*/  IADD3.X R43, PT, PT, R161, UR6, RZ, P3, !PT ;  /* 0x00000006a12b7c10 */ /* 0x000fe40009ffe4ff */
[----:B------:R-:W-:Y:S01]  /*8b40*/  IADD3 R16, P3, PT, R148, UR34, RZ ;  /* 0x0000002294107c10 */ /* 0x000fe2000ff7e0ff */
[----:B------:R-:W2:Y:S01]  /*8b50*/  LDG.E.U8 R77, desc[UR30][R14.64] ;  /* 0x0000001e0e4d7981 */ /* 0x000ea2000c1e1100 */
[----:B------:R-:W-:-:S02]  /*8b60*/  IADD3.X R39, PT, PT, R153, UR6, RZ, P1, !PT ;  /* 0x0000000699277c10 */ /* 0x000fc40008ffe4ff */
[----:B------:R-:W-:Y:S01]  /*8b70*/  LOP3.LUT P1, RZ, R6, 0x1, RZ, 0xc0, !PT ;  /* 0x0000000106ff7812 */ /* 0x000fe2000782c0ff */
[----:B------:R-:W2:Y:S01]  /*8b80*/  LDG.E.U8 R42, desc[UR30][R42.64] ;  /* 0x0000001e2a2a7981 */ /* 0x000ea2000c1e1100 */
[----:B------:R-:W-:Y:S02]  /*8b90*/  IADD3.X R9, PT, PT, R199, UR6, RZ, P2, !PT ;  /* 0x00000006c7097c10 */ /* 0x000fe400097fe4ff */
[----:B------:R-:W-:Y:S01]  /*8ba0*/  IADD3 R6, P2, PT, R194, UR34, RZ ;  /* 0x00000022c2067c10 */ /* 0x000fe2000ff5e0ff */
[----:B------:R-:W2:Y:S01]  /*8bb0*/  LDG.E.U8 R38, desc[UR30][R38.64] ;  /* 0x0000001e26267981 */ /* 0x000ea2000c1e1100 */
[----:B------:R-:W-:Y:S02]  /*8bc0*/  IADD3.X R17, PT, PT, R149, UR6, RZ, P3, !PT ;  /* 0x0000000695117c10 */ /* 0x000fe40009ffe4ff */
[----:B------:R-:W-:Y:S01]  /*8bd0*/  LOP3.LUT P3, RZ, R7, 0x1, RZ, 0xc0, !PT ;  /* 0x0000000107ff7812 */ /* 0x000fe2000786c0ff */
[----:B------:R-:W2:Y:S01]  /*8be0*/  LDG.E.U8 R78, desc[UR30][R8.64] ;  /* 0x0000001e084e7981 */ /* 0x000ea2000c1e1100 */
[----:B------:R-:W-:-:S02]  /*8bf0*/  IADD3.X R7, PT, PT, R195, UR6, RZ, P2, !PT ;  /* 0x00000006c3077c10 */ /* 0x000fc400097fe4ff */
[----:B0-----:R-:W-:Y:S01]  /*8c00*/  IADD3 R12, P2, PT, R190, UR34, RZ ;  /* 0x00000022be0c7c10 */ /* 0x001fe2000ff5e0ff */
[----:B------:R-:W2:Y:S03]  /*8c10*/  LDG.E.U8 R49, desc[UR30][R16.64] ;  /* 0x0000001e10317981 */ /* 0x000ea6000c1e1100 */
[----:B------:R-:W-:Y:S01]  /*8c20*/  IADD3.X R13, PT, PT, R191, UR6, RZ, P2, !PT ;  /* 0x00000006bf0d7c10 */ /* 0x000fe200097fe4ff */
[----:B------:R-:W2:Y:S01]  /*8c30*/  LDG.E.U8 R43, desc[UR30][R10.64] ;  /* 0x0000001e0a2b7981 */ /* 0x000ea2000c1e1100 */
[----:B-1----:R-:W-:-:S03]  /*8c40*/  IADD3 R18, P2, PT, R186, UR34, RZ ;  /* 0x00000022ba127c10 */ /* 0x002fc6000ff5e0ff */
[----:B------:R-:W2:Y:S01]  /*8c50*/  LDG.E.U8 R39, desc[UR30][R6.64] ;  /* 0x0000001e06277981 */ /* 0x000ea2000c1e1100 */
[----:B------:R-:W-:Y:S02]  /*8c60*/  IADD3.X R19, PT, PT, R187, UR6, RZ, P2, !PT ;  /* 0x00000006bb137c10 */ /* 0x000fe400097fe4ff */
[----:B------:R-:W-:Y:S01]  /*8c70*/  IADD3 R44, P2, PT, R182, UR34, RZ ;  /* 0x00000022b62c7c10 */ /* 0x000fe2000ff5e0ff */
[----:B------:R-:W2:Y:S03]  /*8c80*/  LDG.E.U8 R79, desc[UR30][R12.64] ;  /* 0x0000001e0c4f7981 */ /* 0x000ea6000c1e1100 */
[----:B------:R-:W-:Y:S01]  /*8c90*/  IADD3.X R45, PT, PT, R183, UR6, RZ, P2, !PT ;  /* 0x00000006b72d7c10 */ /* 0x000fe200097fe4ff */
[----:B------:R0:W2:Y:S01]  /*8ca0*/  LDG.E.U8 R18, desc[UR30][R18.64] ;  /* 0x0000001e12127981 */ /* 0x0000a2000c1e1100 */
[----:B------:R-:W-:-:S03]  /*8cb0*/  IADD3 R50, P2, PT, R178, UR34, RZ ;  /* 0x00000022b2327c10 */ /* 0x000fc6000ff5e0ff */
[----:B------:R-:W2:Y:S01]  /*8cc0*/  LDG.E.U8 R44, desc[UR30][R44.64] ;  /* 0x0000001e2c2c7981 */ /* 0x000ea2000c1e1100 */
[----:B------:R-:W-:Y:S02]  /*8cd0*/  IADD3.X R51, PT, PT, R179, UR6, RZ, P2, !PT ;  /* 0x00000006b3337c10 */ /* 0x000fe400097fe4ff */
[----:B------:R-:W-:Y:S01]  /*8ce0*/  IADD3 R46, P2, PT, R174, UR34, RZ ;  /* 0x00000022ae2e7c10 */ /* 0x000fe2000ff5e0ff */
[----:B0-----:R-:W-:-:S03]  /*8cf0*/  FMUL R19, R21, UR47 ;  /* 0x0000002f15137c20 */ /* 0x001fc60008400000 */
[----:B------:R-:W-:Y:S01]  /*8d00*/  IADD3.X R47, PT, PT, R175, UR6, RZ, P2, !PT ;  /* 0x00000006af2f7c10 */ /* 0x000fe200097fe4ff */
[----:B------:R-:W2:Y:S01]  /*8d10*/  LDG.E.U8 R50, desc[UR30][R50.64] ;  /* 0x0000001e32327981 */ /* 0x000ea2000c1e1100 */
[----:B------:R-:W-:Y:S02]  /*8d20*/  IADD3 R40, P2, PT, R170, UR34, RZ ;  /* 0x00000022aa287c10 */ /* 0x000fe4000ff5e0ff */
[----:B------:R-:W-:Y:S01]  /*8d30*/  FSEL R19, R19, -INF , !P4 ;  /* 0xff80000013137808 */ /* 0x000fe20006000000 */
[----:B------:R-:W3:Y:S01]  /*8d40*/  LDG.E.U8 R46, desc[UR30][R46.64] ;  /* 0x0000001e2e2e7981 */ /* 0x000ee2000c1e1100 */
[----:B------:R-:W-:Y:S02]  /*8d50*/  IADD3.X R41, PT, PT, R171, UR6, RZ, P2, !PT ;  /* 0x00000006ab297c10 */ /* 0x000fe400097fe4ff */
[----:B------:R-:W-:Y:S02]  /*8d60*/  IADD3 R36, P2, PT, R166, UR34, RZ ;  /* 0x00000022a6247c10 */ /* 0x000fe4000ff5e0ff */
[----:B------:R-:W-:Y:S01]  /*8d70*/  ISETP.GT.U32.AND P4, PT, R3, R133, PT ;  /* 0x000000850300720c */ /* 0x000fe20003f84070 */
[----:B------:R-:W3:Y:S01]  /*8d80*/  LDG.E.U8 R40, desc[UR30][R40.64] ;  /* 0x0000001e28287981 */ /* 0x000ee2000c1e1100 */
[----:B------:R-:W-:-:S02]  /*8d90*/  IADD3.X R37, PT, PT, R167, UR6, RZ, P2, !PT ;  /* 0x00000006a7257c10 */ /* 0x000fc400097fe4ff */
[----:B------:R-:W-:Y:S02]  /*8da0*/  IADD3 R16, P2, PT, R162, UR34, RZ ;  /* 0x00000022a2107c10 */ /* 0x000fe4000ff5e0ff */
[----:B------:R-:W-:Y:S01]  /*8db0*/  ISETP.GT.U32.AND.EX P4, PT, R132, RZ, PT, P4 ;  /* 0x000000ff8400720c */ /* 0x000fe20003f84140 */
[----:B------:R-:W3:Y:S01]  /*8dc0*/  LDG.E.U8 R36, desc[UR30][R36.64] ;  /* 0x0000001e24247981 */ /* 0x000ee2000c1e1100 */
[----:B------:R-:W-:Y:S02]  /*8dd0*/  IADD3.X R17, PT, PT, R163, UR6, RZ, P2, !PT ;  /* 0x00000006a3117c10 */ /* 0x000fe400097fe4ff */
[----:B------:R-:W-:Y:S02]  /*8de0*/  IADD3 R10, P2, PT, R158, UR34, RZ ;  /* 0x000000229e0a7c10 */ /* 0x000fe4000ff5e0ff */
[----:B------:R-:W-:Y:S01]  /*8df0*/  SHF.R.U32.HI R21, RZ, 0x9, R2 ;  /* 0x00000009ff157819 */ /* 0x000fe20000011602 */
[----:B------:R0:W3:Y:S01]  /*8e00*/  LDG.E.U8 R16, desc[UR30][R16.64] ;  /* 0x0000001e10107981 */ /* 0x0000e2000c1e1100 */
[----:B------:R-:W-:-:S02]  /*8e10*/  IADD3.X R11, PT, PT, R159, UR6, RZ, P2, !PT ;  /* 0x000000069f0b7c10 */ /* 0x000fc400097fe4ff */
[----:B------:R-:W-:-:S03]  /*8e20*/  IADD3 R6, P2, PT, R154, UR34, RZ ;  /* 0x000000229a067c10 */ /* 0x000fc6000ff5e0ff */
[----:B------:R1:W4:Y:S01]  /*8e30*/  LDG.E.U8 R10, desc[UR30][R10.64] ;  /* 0x0000001e0a0a7981 */ /* 0x000322000c1e1100 */
[----:B------:R-:W-:Y:S02]  /*8e40*/  IADD3.X R7, PT, PT, R155, UR6, RZ, P2, !PT ;  /* 0x000000069b077c10 */ /* 0x000fe400097fe4ff */
[----:B------:R-:W-:Y:S02]  /*8e50*/  IADD3 R8, P2, PT, R150, UR34, RZ ;  /* 0x0000002296087c10 */ /* 0x000fe4000ff5e0ff */
[----:B0-----:R-:W-:Y:S01]  /*8e60*/  SHF.R.U32.HI R17, RZ, 0xa, R2 ;  /* 0x0000000aff117819 */ /* 0x001fe20000011602 */
[----:B------:R0:W4:Y:S01]  /*8e70*/  LDG.E.U8 R6, desc[UR30][R6.64] ;  /* 0x0000001e06067981 */ /* 0x000122000c1e1100 */
[----:B------:R-:W-:Y:S02]  /*8e80*/  IADD3.X R9, PT, PT, R151, UR6, RZ, P2, !PT ;  /* 0x0000000697097c10 */ /* 0x000fe400097fe4ff */
[----:B------:R-:W-:Y:S02]  /*8e90*/  IADD3 R12, P2, PT, R146, UR34, RZ ;  /* 0x00000022920c7c10 */ /* 0x000fe4000ff5e0ff */
[----:B-1----:R-:W-:Y:S01]  /*8ea0*/  FSEL R11, R4, -INF , !P4 ;  /* 0xff800000040b7808 */ /* 0x002fe20006000000 */
[----:B------:R1:W4:Y:S01]  /*8eb0*/  LDG.E.U8 R8, desc[UR30][R8.64] ;  /* 0x0000001e08087981 */ /* 0x000322000c1e1100 */
[----:B------:R-:W-:-:S02]  /*8ec0*/  IADD3.X R13, PT, PT, R147, UR6, RZ, P2, !PT ;  /* 0x00000006930d7c10 */ /* 0x000fc400097fe4ff */
[----:B------:R-:W-:Y:S01]  /*8ed0*/  IADD3 R14, P2, PT, R142, UR34, RZ ;  /* 0x000000228e0e7c10 */ /* 0x000fe2000ff5e0ff */
[----:B------:R-:W-:Y:S01]  /*8ee0*/  FMUL R4, R22, UR47 ;  /* 0x0000002f16047c20 */ /* 0x000fe20008400000 */
[----:B0-----:R-:W-:Y:S01]  /*8ef0*/  FMUL R7, R23, UR47 ;  /* 0x0000002f17077c20 */ /* 0x001fe20008400000 */
[----:B------:R-:W-:Y:S01]  /*8f00*/  LOP3.LUT P4, RZ, R17, 0x1, RZ, 0xc0, !PT ;  /* 0x0000000111ff7812 */ /* 0x000fe2000788c0ff */
[----:B------:R-:W4:Y:S01]  /*8f10*/  LDG.E.U8 R12, desc[UR30][R12.64] ;  /* 0x0000001e0c0c7981 */ /* 0x000f22000c1e1100 */
[----:B------:R-:W-:Y:S02]  /*8f20*/  IADD3.X R15, PT, PT, R143, UR6, RZ, P2, !PT ;  /* 0x000000068f0f7c10 */ /* 0x000fe400097fe4ff */
[----:B------:R-:W-:Y:S02]  /*8f30*/  LOP3.LUT P2, RZ, R21, 0x1, RZ, 0xc0, !PT ;  /* 0x0000000115ff7812 */ /* 0x000fe4000784c0ff */
[----:B------:R-:W-:Y:S01]  /*8f40*/  FMNMX3 R21, R11, R54, R5, !PT ;  /* 0x000000360b157276 */ /* 0x000fe20007800005 */
[----:B------:R0:W4:Y:S01]  /*8f50*/  LDG.E.U8 R14, desc[UR30][R14.64] ;  /* 0x0000001e0e0e7981 */ /* 0x000122000c1e1100 */
[----:B-1----:R-:W-:-:S02]  /*8f60*/  SHF.R.U32.HI R9, RZ, 0x8, R2 ;  /* 0x00000008ff097819 */ /* 0x002fc40000011602 */
[----:B------:R-:W-:Y:S02]  /*8f70*/  FMNMX3 R21, R21, R55, R56, !PT ;  /* 0x0000003715157276 */ /* 0x000fe40007800038 */
[----:B------:R-:W-:Y:S02]  /*8f80*/  FSEL R4, R4, -INF , !P5 ;  /* 0xff80000004047808 */ /* 0x000fe40006800000 */
[----:B------:R-:W-:Y:S02]  /*8f90*/  FMNMX3 R21, R21, R58, R57, !PT ;  /* 0x0000003a15157276 */ /* 0x000fe40007800039 */
[----:B------:R-:W-:Y:S01]  /*8fa0*/  LOP3.LUT P5, RZ, R9, 0x1, RZ, 0xc0, !PT ;  /* 0x0000000109ff7812 */ /* 0x000fe200078ac0ff */
[----:B------:R-:W-:Y:S01]  /*8fb0*/  FMUL R9, R24, UR47 ;  /* 0x0000002f18097c20 */ /* 0x000fe20008400000 */
[----:B0-----:R-:W-:Y:S02]  /*8fc0*/  SHF.R.U32.HI R15, RZ, 0x6, R2 ;  /* 0x00000006ff0f7819 */ /* 0x001fe40000011602 */
[----:B------:R-:W-:-:S02]  /*8fd0*/  FMNMX3 R21, R21, R60, R59, !PT ;  /* 0x0000003c15157276 */ /* 0x000fc4000780003b */
[----:B------:R-:W-:Y:S02]  /*8fe0*/  FSEL R9, R9, -INF , !P3 ;  /* 0xff80000009097808 */ /* 0x000fe40005800000 */
[----:B------:R-:W-:Y:S02]  /*8ff0*/  SHF.R.U32.HI R17, RZ, 0x7, R2 ;  /* 0x00000007ff117819 */ /* 0x000fe40000011602 */
[----:B------:R-:W-:Y:S01]  /*9000*/  LOP3.LUT P3, RZ, R15, 0x1, RZ, 0xc0, !PT ;  /* 0x000000010fff7812 */ /* 0x000fe2000786c0ff */
[----:B------:R-:W-:Y:S01]  /*9010*/  FMUL R15, R26, UR47 ;  /* 0x0000002f1a0f7c20 */ /* 0x000fe20008400000 */
[----:B------:R-:W-:Y:S01]  /*9020*/  FMNMX3 R21, R21, R61, R64, !PT ;  /* 0x0000003d15157276 */ /* 0x000fe20007800040 */
[----:B------:R-:W-:Y:S01]  /*9030*/  FMUL R13, R25, UR47 ;  /* 0x0000002f190d7c20 */ /* 0x000fe20008400000 */
[----:B------:R-:W-:Y:S02]  /*9040*/  FSEL R7, R7, -INF , !P1 ;  /* 0xff80000007077808 */ /* 0x000fe40004800000 */
[----:B------:R-:W-:-:S02]  /*9050*/  SHF.R.U32.HI R22, RZ, 0x4, R2 ;  /* 0x00000004ff167819 */ /* 0x000fc40000011602 */
[----:B------:R-:W-:Y:S02]  /*9060*/  LOP3.LUT P1, RZ, R17, 0x1, RZ, 0xc0, !PT ;  /* 0x0000000111ff7812 */ /* 0x000fe4000782c0ff */
[----:B------:R-:W-:Y:S02]  /*9070*/  FMNMX3 R21, R21, R65, R66, !PT ;  /* 0x0000004115157276 */ /* 0x000fe40007800042 */
[----:B------:R-:W-:Y:S02]  /*9080*/  SHF.R.U32.HI R17, RZ, 0x5, R2 ;  /* 0x00000005ff117819 */ /* 0x000fe40000011602 */
[----:B------:R-:W-:Y:S02]  /*9090*/  FSEL R15, R15, -INF , !P2 ;  /* 0xff8000000f0f7808 */ /* 0x000fe40005000000 */
[----:B------:R-:W-:Y:S02]  /*90a0*/  LOP3.LUT P2, RZ, R22, 0x1, RZ, 0xc0, !PT ;  /* 0x0000000116ff7812 */ /* 0x000fe4000784c0ff */
[----:B------:R-:W-:-:S02]  /*90b0*/  FSEL R13, R13, -INF , !P4 ;  /* 0xff8000000d0d7808 */ /* 0x000fc40006000000 */
[----:B------:R-:W-:Y:S02]  /*90c0*/  FMNMX3 R22, R21, R67, R74, !PT ;  /* 0x0000004315167276 */ /* 0x000fe4000780004a */
[----:B------:R-:W-:Y:S01]  /*90d0*/  LOP3.LUT P4, RZ, R17, 0x1, RZ, 0xc0, !PT ;  /* 0x0000000111ff7812 */ /* 0x000fe2000788c0ff */
[----:B------:R-:W-:Y:S01]  /*90e0*/  FMUL R17, R27, UR47 ;  /* 0x0000002f1b117c20 */ /* 0x000fe20008400000 */
[----:B------:R-:W-:Y:S01]  /*90f0*/  SHF.R.U32.HI R23, RZ, 0x3, R2 ;  /* 0x00000003ff177819 */ /* 0x000fe20000011602 */
[----:B------:R-:W-:Y:S01]  /*9100*/  FMUL R21, R28, UR47 ;  /* 0x0000002f1c157c20 */ /* 0x000fe20008400000 */
[----:B------:R-:W-:Y:S02]  /*9110*/  FMNMX3 R22, R22, R73, R72, !PT ;  /* 0x0000004916167276 */ /* 0x000fe40007800048 */
[----:B------:R-:W-:Y:S02]  /*9120*/  FSEL R17, R17, -INF , !P5 ;  /* 0xff80000011117808 */ /* 0x000fe40006800000 */
[----:B------:R-:W-:-:S02]  /*9130*/  SHF.R.U32.HI R24, RZ, 0x2, R2 ;  /* 0x00000002ff187819 */ /* 0x000fc40000011602 */
[----:B------:R-:W-:Y:S01]  /*9140*/  LOP3.LUT P5, RZ, R23, 0x1, RZ, 0xc0, !PT ;  /* 0x0000000117ff7812 */ /* 0x000fe200078ac0ff */
[----:B------:R-:W-:Y:S01]  /*9150*/  FMUL R23, R29, UR47 ;  /* 0x0000002f1d177c20 */ /* 0x000fe20008400000 */
[----:B------:R-:W-:Y:S02]  /*9160*/  FMNMX3 R22, R22, R19, R4, !PT ;  /* 0x0000001316167276 */ /* 0x000fe40007800004 */
[----:B------:R-:W-:Y:S02]  /*9170*/  FSEL R21, R21, -INF , !P1 ;  /* 0xff80000015157808 */ /* 0x000fe40004800000 */
[----:B------:R-:W-:Y:S02]  /*9180*/  SHF.R.U32.HI R2, RZ, 0x1, R2 ;  /* 0x00000001ff027819 */ /* 0x000fe40000011602 */
[----:B------:R-:W-:Y:S02]  /*9190*/  LOP3.LUT P1, RZ, R24, 0x1, RZ, 0xc0, !PT ;  /* 0x0000000118ff7812 */ /* 0x000fe4000782c0ff */
[----:B------:R-:W-:Y:S01]  /*91a0*/  FMNMX3 R24, R22, R7, R9, !PT ;  /* 0x0000000716187276 */ /* 0x000fe20007800009 */
[----:B------:R-:W-:Y:S01]  /*91b0*/  FMUL R22, R30, UR47 ;  /* 0x0000002f1e167c20 */ /* 0x000fe20008400000 */
[----:B------:R-:W-:-:S02]  /*91c0*/  FSEL R23, R23, -INF , !P3 ;  /* 0xff80000017177808 */ /* 0x000fc40005800000 */
[----:B------:R-:W-:Y:S02]  /*91d0*/  LOP3.LUT P3, RZ, R2, 0x1, RZ, 0xc0, !PT ;  /* 0x0000000102ff7812 */ /* 0x000fe4000786c0ff */
[----:B------:R-:W-:Y:S01]  /*91e0*/  FMNMX3 R2, R24, R13, R15, !PT ;  /* 0x0000000d18027276 */ /* 0x000fe2000780000f */
[----:B------:R-:W-:Y:S01]  /*91f0*/  FMUL R25, R31, UR47 ;  /* 0x0000002f1f197c20 */ /* 0x000fe20008400000 */
[----:B------:R-:W-:Y:S01]  /*9200*/  FMUL R24, R32, UR47 ;  /* 0x0000002f20187c20 */ /* 0x000fe20008400000 */
[----:B------:R-:W-:Y:S02]  /*9210*/  FSEL R22, R22, -INF , !P4 ;  /* 0xff80000016167808 */ /* 0x000fe40006000000 */
[----:B------:R-:W-:Y:S01]  /*9220*/  FMNMX3 R2, R2, R17, R21, !PT ;  /* 0x0000001102027276 */ /* 0x000fe20007800015 */
[----:B------:R-:W-:Y:S01]  /*9230*/  FMUL R27, R33, UR47 ;  /* 0x0000002f211b7c20 */ /* 0x000fe20008400000 */
[----:B------:R-:W-:Y:S01]  /*9240*/  FMUL R26, R34, UR47 ;  /* 0x0000002f221a7c20 */ /* 0x000fe20008400000 */
[----:B------:R-:W-:-:S02]  /*9250*/  FSEL R25, R25, -INF , !P2 ;  /* 0xff80000019197808 */ /* 0x000fc40005000000 */
[----:B------:R-:W-:Y:S02]  /*9260*/  FSEL R24, R24, -INF , !P5 ;  /* 0xff80000018187808 */ /* 0x000fe40006800000 */
[----:B------:R-:W-:Y:S01]  /*9270*/  FMNMX3 R2, R2, R23, R22, !PT ;  /* 0x0000001702027276 */ /* 0x000fe20007800016 */
[----:B------:R-:W-:Y:S01]  /*9280*/  FMUL R29, R35, UR47 ;  /* 0x0000002f231d7c20 */ /* 0x000fe20008400000 */
[----:B------:R-:W-:Y:S02]  /*9290*/  FSEL R27, R27, -INF , !P1 ;  /* 0xff8000001b1b7808 */ /* 0x000fe40004800000 */
[----:B------:R-:W-:Y:S02]  /*92a0*/  FSEL R26, R26, -INF , !P3 ;  /* 0xff8000001a1a7808 */ /* 0x000fe40005800000 */
[----:B------:R-:W-:Y:S02]  /*92b0*/  FMNMX3 R2, R2, R25, R24, !PT ;  /* 0x0000001902027276 */ /* 0x000fe40007800018 */
[----:B------:R-:W-:-:S02]  /*92c0*/  FSEL R29, R29, -INF , !P0 ;  /* 0xff8000001d1d7808 */ /* 0x000fc40004000000 */
[----:B------:R-:W-:-:S04]  /*92d0*/  FMNMX3 R2, R2, R27, R26, !PT ;  /* 0x0000001b02027276 */ /* 0x000fc8000780001a */
[----:B------:R-:W-:-:S05]  /*92e0*/  FMNMX3 R2, R2, R29, R0, !PT ;  /* 0x0000001d02027276 */ /* 0x000fca0007800000 */
[--C-:B------:R-:W-:Y:S01]  /*92f0*/  FADD R15, R15, -R2.reuse ;  /* 0x800000020f0f7221 */ /* 0x100fe20000000000 */
[----:B------:R-:W-:-:S03]  /*9300*/  FADD R60, R60, -R2 ;  /* 0x800000023c3c7221 */ /* 0x000fc60000000000 */
[----:B------:R-:W-:Y:S01]  /*9310*/  FMUL R15, R15, 1.4426950216293334961 ;  /* 0x3fb8aa3b0f0f7820 */ /* 0x000fe20000400000 */
[----:B------:R-:W-:-:S03]  /*9320*/  FMUL R33, R60, 1.4426950216293334961 ;  /* 0x3fb8aa3b3c217820 */ /* 0x000fc60000400000 */
[----:B------:R0:W-:Y:S02]  /*9330*/  MUFU.EX2 R60, R15 ;  /* 0x0000000f003c7308 */ /* 0x0001e40000000800 */
[----:B0-----:R-:W4:Y:S01]  /*9340*/  LDL R15, [R1+0x60] ;  /* 0x00006000010f7983 */ /* 0x001f220000100800 */
[--C-:B------:R-:W-:Y:S01]  /*9350*/  FADD R11, R11, -R2.reuse ;  /* 0x800000020b0b7221 */ /* 0x100fe20000000000 */
[----:B------:R-:W-:-:S03]  /*9360*/  FADD R54, R54, -R2 ;  /* 0x8000000236367221 */ /* 0x000fc60000000000 */
[----:B------:R-:W-:Y:S01]  /*9370*/  FMUL R244, R11, 1.4426950216293334961 ;  /* 0x3fb8aa3b0bf47820 */ /* 0x000fe20000400000 */
[--C-:B------:R-:W-:Y:S01]  /*9380*/  FADD R11, R5, -R2.reuse ;  /* 0x80000002050b7221 */ /* 0x100fe20000000000 */
[----:B------:R-:W-:Y:S01]  /*9390*/  FMUL R54, R54, 1.4426950216293334961 ;  /* 0x3fb8aa3b36367820 */ /* 0x000fe20000400000 */
[--C-:B------:R-:W-:Y:S02]  /*93a0*/  FADD R55, R55, -R2.reuse ;  /* 0x8000000237377221 */ /* 0x100fe40000000000 */
[----:B------:R-:W-:Y:S01]  /*93b0*/  FMUL R11, R11, 1.4426950216293334961 ;  /* 0x3fb8aa3b0b0b7820 */ /* 0x000fe20000400000 */
[----:B------:R-:W-:Y:S01]  /*93c0*/  MUFU.EX2 R244, R244 ;  /* 0x000000f400f47308 */ /* 0x000fe20000000800 */
[----:B------:R-:W-:Y:S01]  /*93d0*/  FMUL R30, R55, 1.4426950216293334961 ;  /* 0x3fb8aa3b371e7820 */ /* 0x000fe20000400000 */
[----:B------:R-:W-:-:S06]  /*93e0*/  FADD R56, R56, -R2 ;  /* 0x8000000238387221 */ /* 0x000fcc0000000000 */
[----:B------:R-:W0:Y:S01]  /*93f0*/  MUFU.EX2 R5, R54 ;  /* 0x0000003600057308 */ /* 0x000e220000000800 */
[----:B------:R-:W-:Y:S01]  /*9400*/  FADD R58, R58, -R2 ;  /* 0x800000023a3a7221 */ /* 0x000fe20000000000 */
[----:B------:R-:W-:-:S06]  /*9410*/  FMUL R56, R56, 1.4426950216293334961 ;  /* 0x3fb8aa3b38387820 */ /* 0x000fcc0000400000 */
[----:B------:R-:W1:Y:S01]  /*9420*/  MUFU.EX2 R11, R11 ;  /* 0x0000000b000b7308 */ /* 0x000e620000000800 */
[----:B------:R-:W-:Y:S01]  /*9430*/  FMUL R28, R58, 1.4426950216293334961 ;  /* 0x3fb8aa3b3a1c7820 */ /* 0x000fe20000400000 */
[----:B------:R-:W-:-:S06]  /*9440*/  FADD R57, R57, -R2 ;  /* 0x8000000239397221 */ /* 0x000fcc0000000000 */
[----:B------:R-:W5:Y:S01]  /*9450*/  MUFU.EX2 R30, R30 ;  /* 0x0000001e001e7308 */ /* 0x000f620000000800 */
[----:B------:R-:W-:Y:S01]  /*9460*/  FMUL R32, R57, 1.4426950216293334961 ;  /* 0x3fb8aa3b39207820 */ /* 0x000fe20000400000 */
[----:B0-----:R-:W-:-:S06]  /*9470*/  FADD R58, R244, R5 ;  /* 0x00000005f43a7221 */ /* 0x001fcc0000000000 */
[----:B------:R-:W0:Y:S01]  /*9480*/  MUFU.EX2 R245, R56 ;  /* 0x0000003800f57308 */ /* 0x000e220000000800 */
[----:B------:R-:W-:Y:S01]  /*9490*/  FADD R59, R59, -R2 ;  /* 0x800000023b3b7221 */ /* 0x000fe20000000000 */
[----:B-1----:R-:W-:-:S06]  /*94a0*/  FADD R41, R11, R58 ;  /* 0x0000003a0b297221 */ /* 0x002fcc0000000000 */
[----:B------:R-:W1:Y:S01]  /*94b0*/  MUFU.EX2 R28, R28 ;  /* 0x0000001c001c7308 */ /* 0x000e620000000800 */
[----:B------:R-:W-:Y:S01]  /*94c0*/  FADD R61, R61, -R2 ;  /* 0x800000023d3d7221 */ /* 0x000fe20000000000 */
[----:B------:R-:W-:Y:S01]  /*94d0*/  FMUL R59, R59, 1.4426950216293334961 ;  /* 0x3fb8aa3b3b3b7820 */ /* 0x000fe20000400000 */
[----:B-----5:R-:W-:-:S05]  /*94e0*/  FADD R58, R30, R41 ;  /* 0x000000291e3a7221 */ /* 0x020fca0000000000 */
[----:B------:R-:W5:Y:S01]  /*94f0*/  MUFU.EX2 R32, R32 ;  /* 0x0000002000207308 */ /* 0x000f620000000800 */
[----:B------:R-:W-:Y:S01]  /*9500*/  FMUL R31, R61, 1.4426950216293334961 ;  /* 0x3fb8aa3b3d1f7820 */ /* 0x000fe20000400000 */
[----:B------:R-:W-:Y:S01]  /*9510*/  FADD R64, R64, -R2 ;  /* 0x8000000240407221 */ /* 0x000fe20000000000 */
[----:B------:R-:W2:Y:S05]  /*9520*/  S2R R80, SR_TID.X ;  /* 0x0000000000507919 */ /* 0x000eaa0000002100 */
[----:B------:R-:W5:Y:S01]  /*9530*/  MUFU.EX2 R33, R33 ;  /* 0x0000002100217308 */ /* 0x000f620000000800 */
[----:B0-----:R-:W-:Y:S01]  /*9540*/  FADD R41, R245, R58 ;  /* 0x0000003af5297221 */ /* 0x001fe20000000000 */
[----:B------:R-:W-:Y:S01]  /*9550*/  FMUL R35, R64, 1.4426950216293334961 ;  /* 0x3fb8aa3b40237820 */ /* 0x000fe20000400000 */
[----:B------:R-:W-:-:S05]  /*9560*/  FADD R65, R65, -R2 ;  /* 0x8000000241417221 */ /* 0x000fca0000000000 */
[----:B------:R-:W0:Y:S01]  /*9570*/  MUFU.EX2 R246, R59 ;  /* 0x0000003b00f67308 */ /* 0x000e220000000800 */
[----:B-1----:R-:W-:Y:S01]  /*9580*/  FADD R41, R28, R41 ;  /* 0x000000291c297221 */ /* 0x002fe20000000000 */
[----:B------:R-:W-:Y:S01]  /*9590*/  FMUL R54, R65, 1.4426950216293334961 ;  /* 0x3fb8aa3b41367820 */ /* 0x000fe20000400000 */
[----:B------:R-:W-:-:S05]  /*95a0*/  FADD R66, R66, -R2 ;  /* 0x8000000242427221 */ /* 0x000fca0000000000 */
[----:B------:R-:W1:Y:S01]  /*95b0*/  MUFU.EX2 R31, R31 ;  /* 0x0000001f001f7308 */ /* 0x000e620000000800 */
[----:B-----5:R-:W-:Y:S01]  /*95c0*/  FADD R58, R32, R41 ;  /* 0x00000029203a7221 */ /* 0x020fe20000000000 */
[----:B------:R-:W-:Y:S01]  /*95d0*/  FADD R67, R67, -R2 ;  /* 0x8000000243437221 */ /* 0x000fe20000000000 */
[----:B------:R-:W-:-:S05]  /*95e0*/  FMUL R66, R66, 1.4426950216293334961 ;  /* 0x3fb8aa3b42427820 */ /* 0x000fca0000400000 */
[----:B------:R-:W5:Y:S01]  /*95f0*/  MUFU.EX2 R35, R35 ;  /* 0x0000002300237308 */ /* 0x000f620000000800 */
[----:B------:R-:W-:Y:S01]  /*9600*/  FADD R41, R33, R58 ;  /* 0x0000003a21297221 */ /* 0x000fe20000000000 */
[----:B------:R-:W-:Y:S01]  /*9610*/  FMUL R34, R67, 1.4426950216293334961 ;  /* 0x3fb8aa3b43227820 */ /* 0x000fe20000400000 */
[----:B------:R-:W-:-:S05]  /*9620*/  FADD R74, R74, -R2 ;  /* 0x800000024a4a7221 */ /* 0x000fca0000000000 */
[----:B------:R-:W5:Y:S01]  /*9630*/  MUFU.EX2 R54, R54 ;  /* 0x0000003600367308 */ /* 0x000f620000000800 */
[----:B0-----:R-:W-:Y:S01]  /*9640*/  FADD R58, R246, R41 ;  /* 0x00000029f63a7221 */ /* 0x001fe20000000000 */
[----:B------:R-:W-:Y:S01]  /*9650*/  FMUL R37, R74, 1.4426950216293334961 ;  /* 0x3fb8aa3b4a257820 */ /* 0x000fe20000400000 */
[----:B------:R-:W-:-:S05]  /*9660*/  FADD R73, R73, -R2 ;  /* 0x8000000249497221 */ /* 0x000fca0000000000 */
[----:B------:R-:W0:Y:S01]  /*9670*/  MUFU.EX2 R247, R66 ;  /* 0x0000004200f77308 */ /* 0x000e220000000800 */
[----:B-1----:R-:W-:Y:S01]  /*9680*/  FADD R58, R31, R58 ;  /* 0x0000003a1f3a7221 */ /* 0x002fe20000000000 */
[----:B------:R-:W-:Y:S01]  /*9690*/  FMUL R56, R73, 1.4426950216293334961 ;  /* 0x3fb8aa3b49387820 */ /* 0x000fe20000400000 */
[--C-:B------:R-:W-:Y:S01]  /*96a0*/  FADD R4, R4, -R2.reuse ;  /* 0x8000000204047221 */ /* 0x100fe20000000000 */
[----:B------:R-:W-:-:S04]  /*96b0*/  FADD R72, R72, -R2 ;  /* 0x8000000248487221 */ /* 0x000fc80000000000 */
[----:B------:R-:W1:Y:S01]  /*96c0*/  MUFU.EX2 R34, R34 ;  /* 0x0000002200227308 */ /* 0x000e620000000800 */
[----:B-----5:R-:W-:Y:S01]  /*96d0*/  FADD R41, R35, R58 ;  /* 0x0000003a23297221 */ /* 0x020fe20000000000 */
[----:B------:R-:W-:Y:S01]  /*96e0*/  FADD R19, R19, -R2 ;  /* 0x8000000213137221 */ /* 0x000fe20000000000 */
[----:B------:R-:W-:Y:S01]  /*96f0*/  FMUL R4, R4, 1.4426950216293334961 ;  /* 0x3fb8aa3b04047820 */ /* 0x000fe20000400000 */
[----:B------:R-:W-:-:S04]  /*9700*/  FMUL R72, R72, 1.4426950216293334961 ;  /* 0x3fb8aa3b48487820 */ /* 0x000fc80000400000 */
[----:B------:R-:W5:Y:S01]  /*9710*/  MUFU.EX2 R37, R37 ;  /* 0x0000002500257308 */ /* 0x000f620000000800 */
[----:B------:R-:W-:Y:S01]  /*9720*/  FADD R13, R13, -R2 ;  /* 0x800000020d0d7221 */ /* 0x000fe20000000000 */
[----:B------:R-:W-:Y:S01]  /*9730*/  FADD R58, R54, R41 ;  /* 0x00000029363a7221 */ /* 0x000fe20000000000 */
[----:B------:R-:W-:Y:S01]  /*9740*/  FMUL R19, R19, 1.4426950216293334961 ;  /* 0x3fb8aa3b13137820 */ /* 0x000fe20000400000 */
[----:B--2---:R-:W-:-:S04]  /*9750*/  LOP3.LUT R82, R80, 0x7f, RZ, 0xc0, !PT ;  /* 0x0000007f50527812 */ /* 0x004fc800078ec0ff */
[----:B------:R-:W2:Y:S01]  /*9760*/  MUFU.EX2 R56, R56 ;  /* 0x0000003800387308 */ /* 0x000ea20000000800 */
[----:B------:R-:W-:Y:S01]  /*9770*/  FADD R7, R7, -R2 ;  /* 0x8000000207077221 */ /* 0x000fe20000000000 */
[----:B------:R-:W-:Y:S06]  /*9780*/  STS.U8 [R82+UR9+0x7000], R68 ;  /* 0x0070004452007988 */ /* 0x000fec0008000009 */
[----:B------:R0:W-:Y:S01]  /*9790*/  MUFU.EX2 R45, R4 ;  /* 0x00000004002d7308 */ /* 0x0001e20000000800 */
[----:B------:R-:W-:Y:S01]  /*97a0*/  FMUL R7, R7, 1.4426950216293334961 ;  /* 0x3fb8aa3b07077820 */ /* 0x000fe20000400000 */
[----:B------:R-:W-:Y:S06]  /*97b0*/  STS.U8 [R82+UR9+0x7100], R20 ;  /* 0x0071001452007988 */ /* 0x000fec0008000009 */
[----:B------:R-:W2:Y:S01]  /*97c0*/  MUFU.EX2 R240, R72 ;  /* 0x0000004800f07308 */ /* 0x000ea20000000800 */
[----:B0-----:R-:W-:Y:S01]  /*97d0*/  FMUL R4, R13, 1.4426950216293334961 ;  /* 0x3fb8aa3b0d047820 */ /* 0x001fe20000400000 */
[----:B------:R-:W-:Y:S01]  /*97e0*/  FADD R13, R247, R58 ;  /* 0x0000003af70d7221 */ /* 0x000fe20000000000 */
[----:B------:R-:W-:Y:S03]  /*97f0*/  STS.U8 [R82+UR9+0x7200], R69 ;  /* 0x0072004552007988 */ /* 0x000fe60008000009 */
[----:B-1----:R-:W-:-:S02]  /*9800*/  FADD R58, R34, R13 ;  /* 0x0000000d223a7221 */ /* 0x002fc40000000000 */
[----:B------:R-:W0:Y:S01]  /*9810*/  MUFU.EX2 R19, R19 ;  /* 0x0000001300137308 */ /* 0x000e220000000800 */
[----:B---3--:R-:W-:Y:S01]  /*9820*/  STS.U8 [R82+UR9+0x7300], R70 ;  /* 0x0073004652007988 */ /* 0x008fe20008000009 */
[----:B------:R-:W-:-:S03]  /*9830*/  FADD R9, R9, -R2 ;  /* 0x8000000209097221 */ /* 0x000fc60000000000 */
[----:B------:R-:W-:Y:S03]  /*9840*/  STS.U8 [R82+UR9+0x7400], R71 ;  /* 0x0074004752007988 */ /* 0x000fe60008000009 */
[----:B------:R5:W1:Y:S01]  /*9850*/  MUFU.EX2 R47, R7 ;  /* 0x00000007002f7308 */ /* 0x000a620000000800 */
[----:B------:R-:W-:Y:S01]  /*9860*/  STS.U8 [R82+UR9+0x7500], R62 ;  /* 0x0075003e52007988 */ /* 0x000fe20008000009 */
[----:B------:R-:W-:-:S03]  /*9870*/  FMUL R9, R9, 1.4426950216293334961 ;  /* 0x3fb8aa3b09097820 */ /* 0x000fc60000400000 */
[----:B----4-:R-:W-:Y:S01]  /*9880*/  STS.U8 [R82+UR9+0x7600], R75 ;  /* 0x0076004b52007988 */ /* 0x010fe20008000009 */
[----:B-----5:R-:W-:-:S03]  /*9890*/  FADD R7, R37, R58 ;  /* 0x0000003a25077221 */ /* 0x020fc60000000000 */
[----:B------:R-:W-:Y:S04]  /*98a0*/  STS.U8 [R82+UR9+0x7700], R52 ;  /* 0x0077003452007988 */ /* 0x000fe80008000009 */
[----:B------:R-:W-:Y:S01]  /*98b0*/  STS.U8 [R82+UR9+0x7800], R76 ;  /* 0x0078004c52007988 */ /* 0x000fe20008000009 */
[----:B--2---:R-:W-:-:S03]  /*98c0*/  FADD R7, R56, R7 ;  /* 0x0000000738077221 */ /* 0x004fc60000000000 */
[----:B------:R-:W-:Y:S01]  /*98d0*/  STS.U8 [R82+UR9+0x7900], R48 ;  /* 0x0079003052007988 */ /* 0x000fe20008000009 */
[----:B------:R-:W2:Y:S03]  /*98e0*/  MUFU.EX2 R241, R9 ;  /* 0x0000000900f17308 */ /* 0x000ea60000000800 */
[----:B------:R-:W-:Y:S01]  /*98f0*/  STS.U8 [R82+UR9+0x7a00], R63 ;  /* 0x007a003f52007988 */ /* 0x000fe20008000009 */
[----:B------:R-:W-:-:S03]  /*9900*/  FADD R58, R240, R7 ;  /* 0x00000007f03a7221 */ /* 0x000fc60000000000 */
[----:B------:R-:W-:Y:S01]  /*9910*/  STS.U8 [R82+UR9+0x7b00], R42 ;  /* 0x007b002a52007988 */ /* 0x000fe20008000009 */
[----:B------:R-:W-:-:S03]  /*9920*/  LOP3.LUT R81, R82, 0x10, RZ, 0x3c, !PT ;  /* 0x0000001052517812 */ /* 0x000fc600078e3cff */
[----:B------:R-:W-:Y:S01]  /*9930*/  STS.U8 [R82+UR9+0x7c00], R53 ;  /* 0x007c003552007988 */ /* 0x000fe20008000009 */
[----:B------:R-:W-:-:S03]  /*9940*/  FADD R17, R17, -R2 ;  /* 0x8000000211117221 */ /* 0x000fc60000000000 */
[----:B------:R-:W-:Y:S01]  /*9950*/  STS.U8 [R82+UR9+0x7d00], R38 ;  /* 0x007d002652007988 */ /* 0x000fe20008000009 */
[----:B------:R-:W3:Y:S03]  /*9960*/  MUFU.EX2 R4, R4 ;  /* 0x0000000400047308 */ /* 0x000ee60000000800 */
[----:B------:R-:W-:Y:S01]  /*9970*/  STS.U8 [R82+UR9+0x7e00], R49 ;  /* 0x007e003152007988 */ /* 0x000fe20008000009 */
[----:B0-----:R-:W-:-:S03]  /*9980*/  FADD R58, R19, R58 ;  /* 0x0000003a133a7221 */ /* 0x001fc60000000000 */
[----:B------:R0:W-:Y:S01]  /*9990*/  STS.U8 [R82+UR9+0x7f00], R77 ;  /* 0x007f004d52007988 */ /* 0x0001e20008000009 */
[----:B------:R-:W-:Y:S01]  /*99a0*/  FMUL R17, R17, 1.4426950216293334961 ;  /* 0x3fb8aa3b11117820 */ /* 0x000fe20000400000 */
[----:B------:R-:W-:Y:S01]  /*99b0*/  FADD R58, R45, R58 ;  /* 0x0000003a2d3a7221 */ /* 0x000fe20000000000 */
[----:B0-----:R-:W0:Y:S04]  /*99c0*/  S2R R82, SR_TID.X ;  /* 0x0000000000527919 */ /* 0x001e280000002100 */
[----:B------:R-:W4:Y:S01]  /*99d0*/  MUFU.EX2 R17, R17 ;  /* 0x0000001100117308 */ /* 0x000f220000000800 */
[----:B-1----:R-:W-:Y:S01]  /*99e0*/  FADD R58, R47, R58 ;  /* 0x0000003a2f3a7221 */ /* 0x002fe20000000000 */
[--C-:B------:R-:W-:Y:S01]  /*99f0*/  FADD R22, R22, -R2.reuse ;  /* 0x8000000216167221 */ /* 0x100fe20000000000 */
[----:B------:R-:W-:-:S02]  /*9a00*/  FADD R25, R25, -R2 ;  /* 0x8000000219197221 */ /* 0x000fc40000000000 */
[----:B--2---:R-:W-:Y:S01]  /*9a10*/  FADD R7, R241, R58 ;  /* 0x0000003af1077221 */ /* 0x004fe20000000000 */
[--C-:B------:R-:W-:Y:S01]  /*9a20*/  FADD R26, R26, -R2.reuse ;  /* 0x800000021a1a7221 */ /* 0x100fe20000000000 */
[--C-:B------:R-:W-:Y:S02]  /*9a30*/  FADD R29, R29, -R2.reuse ;  /* 0x800000021d1d7221 */ /* 0x100fe40000000000 */
[----:B---3--:R-:W-:Y:S01]  /*9a40*/  FADD R7, R4, R7 ;  /* 0x0000000704077221 */ /* 0x008fe20000000000 */
[--C-:B------:R-:W-:Y:S01]  /*9a50*/  FADD R21, R21, -R2.reuse ;  /* 0x8000000215157221 */ /* 0x100fe20000000000 */
[--C-:B------:R-:W-:Y:S01]  /*9a60*/  FADD R23, R23, -R2.reuse ;  /* 0x8000000217177221 */ /* 0x100fe20000000000 */
[----:B------:R-:W-:Y:S01]  /*9a70*/  FMUL R22, R22, 1.4426950216293334961 ;  /* 0x3fb8aa3b16167820 */ /* 0x000fe20000400000 */
[----:B------:R-:W-:Y:S01]  /*9a80*/  FMUL R25, R25, 1.4426950216293334961 ;  /* 0x3fb8aa3b19197820 */ /* 0x000fe20000400000 */
[--C-:B------:R-:W-:Y:S01]  /*9a90*/  FADD R24, R24, -R2.reuse ;  /* 0x8000000218187221 */ /* 0x100fe20000000000 */
[----:B------:R-:W-:Y:S01]  /*9aa0*/  FMUL R26, R26, 1.4426950216293334961 ;  /* 0x3fb8aa3b1a1a7820 */ /* 0x000fe20000400000 */
[----:B------:R-:W-:Y:S01]  /*9ab0*/  FMUL R29, R29, 1.4426950216293334961 ;  /* 0x3fb8aa3b1d1d7820 */ /* 0x000fe20000400000 */
[----:B------:R-:W-:Y:S01]  /*9ac0*/  FADD R27, R27, -R2 ;  /* 0x800000021b1b7221 */ /* 0x000fe20000000000 */
[----:B------:R-:W-:Y:S01]  /*9ad0*/  FADD R7, R60, R7 ;  /* 0x000000073c077221 */ /* 0x000fe20000000000 */
[----:B------:R-:W-:Y:S01]  /*9ae0*/  FMUL R21, R21, 1.4426950216293334961 ;  /* 0x3fb8aa3b15157820 */ /* 0x000fe20000400000 */
[----:B------:R-:W-:Y:S01]  /*9af0*/  FMUL R23, R23, 1.4426950216293334961 ;  /* 0x3fb8aa3b17177820 */ /* 0x000fe20000400000 */
[----:B------:R-:W-:Y:S01]  /*9b00*/  MUFU.EX2 R139, R22 ;  /* 0x00000016008b7308 */ /* 0x000fe20000000800 */
[----:B------:R-:W-:Y:S01]  /*9b10*/  FMUL R24, R24, 1.4426950216293334961 ;  /* 0x3fb8aa3b18187820 */ /* 0x000fe20000400000 */
[----:B------:R-:W-:Y:S01]  /*9b20*/  FMUL R27, R27, 1.4426950216293334961 ;  /* 0x3fb8aa3b1b1b7820 */ /* 0x000fe20000400000 */
[----:B------:R-:W-:Y:S01]  /*9b30*/  F2FP.SATFINITE.E4M3.F32.PACK_AB_MERGE_C R11, R30, R11, RZ ;  /* 0x0000000b1e0b723e */ /* 0x000fe200048070ff */
[----:B----4-:R-:W-:-:S04]  /*9b40*/  FADD R30, R17, R7 ;  /* 0x00000007111e7221 */ /* 0x010fc80000000000 */
[----:B------:R-:W1:Y:S01]  /*9b50*/  MUFU.EX2 R138, R25 ;  /* 0x00000019008a7308 */ /* 0x000e620000000800 */
[----:B------:R-:W-:-:S07]  /*9b60*/  F2FP.SATFINITE.E4M3.F32.PACK_AB_MERGE_C R13, R17, R60, RZ ;  /* 0x0000003c110d723e */ /* 0x000fce00048070ff */
[----:B------:R-:W-:Y:S08]  /*9b70*/  MUFU.EX2 R80, R26 ;  /* 0x0000001a00507308 */ /* 0x000ff00000000800 */
[----:B------:R-:W2:Y:S01]  /*9b80*/  MUFU.EX2 R136, R29 ;  /* 0x0000001d00887308 */ /* 0x000ea20000000800 */
[----:B0-----:R-:W-:Y:S01]  /*9b90*/  SHF.R.S32.HI R17, RZ, 0x2, R82 ;  /* 0x00000002ff117819 */ /* 0x001fe20000011452 */
[----:B------:R-:W-:Y:S06]  /*9ba0*/  STS.U8 [R81+UR9+0x7080], R43 ;  /* 0x0070802b51007988 */ /* 0x000fec0008000009 */
[----:B------:R-:W-:Y:S01]  /*9bb0*/  MUFU.EX2 R141, R21 ;  /* 0x00000015008d7308 */ /* 0x000fe20000000800 */
[----:B------:R-:W-:Y:S07]  /*9bc0*/  STS.U8 [R81+UR9+0x7180], R78 ;  /* 0x0071804e51007988 */ /* 0x000fee0008000009 */
[----:B------:R-:W0:Y:S01]  /*9bd0*/  MUFU.EX2 R140, R23 ;  /* 0x00000017008c7308 */ /* 0x000e220000000800 */
[----:B------:R-:W-:Y:S07]  /*9be0*/  STS.U8 [R81+UR9+0x7280], R39 ;  /* 0x0072802751007988 */ /* 0x000fee0008000009 */
[----:B------:R-:W-:Y:S08]  /*9bf0*/  MUFU.EX2 R137, R24 ;  /* 0x0000001800897308 */ /* 0x000ff00000000800 */
[----:B------:R-:W3:Y:S01]  /*9c00*/  MUFU.EX2 R7, R27 ;  /* 0x0000001b00077308 */ /* 0x000ee20000000800 */
[----:B------:R-:W-:Y:S01]  /*9c10*/  STS.U8 [R81+UR9+0x7380], R79 ;  /* 0x0073804f51007988 */ /* 0x000fe20008000009 */
[----:B------:R-:W-:Y:S01]  /*9c20*/  SGXT R17, R17, 0x1 ;  /* 0x000000011111781a */ /* 0x000fe20000000200 */
[----:B------:R-:W-:-:S02]  /*9c30*/  IMAD.SHL.U32 R20, R82, 0x20, RZ ;  /* 0x0000002052147824 */ /* 0x000fc400078e00ff */
[----:B------:R-:W-:Y:S01]  /*9c40*/  STS.U8 [R81+UR9+0x7480], R18 ;  /* 0x0074801251007988 */ /* 0x000fe20008000009 */
[----:B------:R-:W-:-:S03]  /*9c50*/  F2FP.SATFINITE.E4M3.F32.PACK_AB_MERGE_C R32, R33, R32, RZ ;  /* 0x000000202120723e */ /* 0x000fc600048070ff */
[----:B------:R-:W-:Y:S01]  /*9c60*/  STS.U8 [R81+UR9+0x7580], R44 ;  /* 0x0075802c51007988 */ /* 0x000fe20008000009 */
[----:B------:R-:W-:Y:S02]  /*9c70*/  F2FP.SATFINITE.E4M3.F32.PACK_AB_MERGE_C R35, R54, R35, RZ ;  /* 0x000000233623723e */ /* 0x000fe400048070ff */
[----:B------:R-:W-:Y:S01]  /*9c80*/  F2FP.SATFINITE.E4M3.F32.PACK_AB_MERGE_C R37, R56, R37, RZ ;  /* 0x000000253825723e */ /* 0x000fe200048070ff */
[----:B------:R-:W-:Y:S01]  /*9c90*/  STS.U8 [R81+UR9+0x7680], R50 ;  /* 0x0076803251007988 */ /* 0x000fe20008000009 */
[----:B------:R-:W-:Y:S02]  /*9ca0*/  F2FP.SATFINITE.E4M3.F32.PACK_AB_MERGE_C R241, R4, R241, R13 ;  /* 0x000000f104f1723e */ /* 0x000fe4000480700d */
[----:B------:R-:W-:Y:S01]  /*9cb0*/  LOP3.LUT R17, R17, 0x90, RZ, 0xc0, !PT ;  /* 0x0000009011117812 */ /* 0x000fe200078ec0ff */
[----:B------:R-:W-:Y:S01]  /*9cc0*/  STS.U8 [R81+UR9+0x7780], R46 ;  /* 0x0077802e51007988 */ /* 0x000fe20008000009 */
[----:B------:R-:W-:Y:S02]  /*9cd0*/  F2FP.SATFINITE.E4M3.F32.PACK_AB_MERGE_C R9, R47, R45, RZ ;  /* 0x0000002d2f09723e */ /* 0x000fe400048070ff */
[----:B-1----:R-:W-:Y:S01]  /*9ce0*/  F2FP.SATFINITE.E4M3.F32.PACK_AB_MERGE_C R242, R138, R139, RZ ;  /* 0x0000008b8af2723e */ /* 0x002fe200048070ff */
[----:B------:R-:W-:Y:S01]  /*9cf0*/  STS.U8 [R81+UR9+0x7880], R40 ;  /* 0x0078802851007988 */ /* 0x000fe20008000009 */
[----:B--2---:R-:W-:-:S03]  /*9d00*/  F2FP.SATFINITE.E4M3.F32.PACK_AB_MERGE_C R4, R136, R80, RZ ;  /* 0x000000508804723e */ /* 0x004fc600048070ff */
[----:B------:R-:W-:Y:S01]  /*9d10*/  STS.U8 [R81+UR9+0x7980], R36 ;  /* 0x0079802451007988 */ /* 0x000fe20008000009 */
[----:B------:R-:W-:Y:S02]  /*9d20*/  F2FP.SATFINITE.E4M3.F32.PACK_AB_MERGE_C R245, R28, R245, R32 ;  /* 0x000000f51cf5723e */ /* 0x000fe40004807020 */
[----:B------:R-:W-:Y:S01]  /*9d30*/  F2FP.SATFINITE.E4M3.F32.PACK_AB_MERGE_C R244, R5, R244, R11 ;  /* 0x000000f405f4723e */ /* 0x000fe2000480700b */
[----:B------:R-:W-:Y:S01]  /*9d40*/  STS.U8 [R81+UR9+0x7a80], R16 ;  /* 0x007a801051007988 */ /* 0x000fe20008000009 */
[----:B------:R-:W-:Y:S02]  /*9d50*/  F2FP.SATFINITE.E4M3.F32.PACK_AB_MERGE_C R246, R31, R246, R35 ;  /* 0x000000f61ff6723e */ /* 0x000fe40004807023 */
[----:B------:R-:W-:Y:S01]  /*9d60*/  F2FP.SATFINITE.E4M3.F32.PACK_AB_MERGE_C R247, R34, R247, R37 ;  /* 0x000000f722f7723e */ /* 0x000fe20004807025 */
[----:B------:R-:W-:Y:S01]  /*9d70*/  STS.U8 [R81+UR9+0x7b80], R10 ;  /* 0x007b800a51007988 */ /* 0x000fe20008000009 */
[----:B------:R-:W-:Y:S02]  /*9d80*/  LOP3.LUT R17, R17, 0xf60, R20, 0xf8, !PT ;  /* 0x00000f6011117812 */ /* 0x000fe400078ef814 */
[----:B------:R-:W-:Y:S01]  /*9d90*/  F2FP.SATFINITE.E4M3.F32.PACK_AB_MERGE_C R240, R19, R240, R9 ;  /* 0x000000f013f0723e */ /* 0x000fe20004807009 */
[----:B------:R-:W-:Y:S01]  /*9da0*/  STS.U8 [R81+UR9+0x7c80], R6 ;  /* 0x007c800651007988 */ /* 0x000fe20008000009 */
[----:B0-----:R-:W-:-:S02]  /*9db0*/  F2FP.SATFINITE.E4M3.F32.PACK_AB_MERGE_C R242, R140, R141, R242 ;  /* 0x0000008d8cf2723e */ /* 0x001fc400048070f2 */
[----:B---3--:R-:W-:Y:S01]  /*9dc0*/  F2FP.SATFINITE.E4M3.F32.PACK_AB_MERGE_C R243, R7, R137, R4 ;  /* 0x0000008907f3723e */ /* 0x008fe20004807004 */
[----:B------:R-:W-:Y:S01]  /*9dd0*/  STS.U8 [R81+UR9+0x7d80], R8 ;  /* 0x007d800851007988 */ /* 0x000fe20008000009 */
[----:B------:R-:W-:-:S03]  /*9de0*/  FADD R0, -R2, R0 ;  /* 0x0000000002007221 */ /* 0x000fc60000000100 */
[----:B------:R-:W-:Y:S01]  /*9df0*/  STS.U8 [R81+UR9+0x7e80], R12 ;  /* 0x007e800c51007988 */ /* 0x000fe20008000009 */
[----:B------:R-:W-:-:S03]  /*9e00*/  FADD R141, R141, R30 ;  /* 0x0000001e8d8d7221 */ /* 0x000fc60000000000 */
[----:B------:R-:W-:Y:S01]  /*9e10*/  STS.U8 [R81+UR9+0x7f80], R14 ;  /* 0x007f800e51007988 */ /* 0x000fe20008000009 */
[----:B------:R-:W-:-:S03]  /*9e20*/  FMUL R0, R0, 1.4426950216293334961 ;  /* 0x3fb8aa3b00007820 */ /* 0x000fc60000400000 */
[----:B------:R0:W-:Y:S04]  /*9e30*/  STS.128 [R17+UR9+0x4000], R244 ;  /* 0x004000f411007988 */ /* 0x0001e80008000c09 */
[----:B------:R1:W-:Y:S01]  /*9e40*/  STS.128 [R15+UR9+0x4000], R240 ;  /* 0x004000f00f007988 */ /* 0x0003e20008000c09 */
[----:B------:R-:W2:Y:S01]  /*9e50*/  MUFU.EX2 R0, R0 ;  /* 0x0000000000007308 */ /* 0x000ea20000000800 */
[----:B0-----:R-:W-:Y:S02]  /*9e60*/  IMAD.MOV.U32 R247, RZ, RZ, R80 ;  /* 0x000000fffff77224 */ /* 0x001fe400078e0050 */
[----:B------:R-:W-:Y:S02]  /*9e70*/  IMAD.MOV.U32 R246, RZ, RZ, R7 ;  /* 0x000000fffff67224 */ /* 0x000fe400078e0007 */
[----:B-1----:R-:W2:Y:S01]  /*9e80*/  LDTM.x128 R4, tmem[UR15] ;  /* 0x0000000f000479ee */ /* 0x002ea200083c0000 */
[----:B------:R-:W-:Y:S01]  /*9e90*/  NOP ;  /* 0x0000000000007918 */ /* 0x000fe20000000000 */
[C---:B--2---:R-:W-:Y:S01]  /*9ea0*/  FMUL R4, R0.reuse, R4 ;  /* 0x0000000400047220 */ /* 0x044fe20000400000 */
        /* <DEDUP_REMOVED lines=127> */
[----:B------:R0:W-:Y:S01]  /*a6a0*/  STTM.x128 tmem[UR15], R4 ;  /* 0x00000004000079ed */ /* 0x0001e200083c000f */
[----:B------:R-:W1:Y:S02]  /*a6b0*/  FENCE.VIEW.ASYNC.T ;  /* 0x00000000000073c6 */ /* 0x000e640000000200 */
[----:B-1----:R-:W-:Y:S01]  /*a6c0*/  BAR.SYNC.DEFER_BLOCKING 0x0 ;  /* 0x0000000000007b1d */ /* 0x002fe20000010000 */
[----:B------:R-:W-:-:S05]  /*a6d0*/  FADD R140, R140, R141 ;  /* 0x0000008d8c8c7221 */ /* 0x000fca0000000000 */
[----:B------:R1:W-:Y:S06]  /*a6e0*/  MEMBAR.ALL.CTA ;  /* 0x0000000000007992 */ /* 0x0003ec0000008000 */
[----:B-1----:R-:W1:Y:S01]  /*a6f0*/  FENCE.VIEW.ASYNC.S ;  /* 0x00000000000073c6 */ /* 0x002e620000000000 */
[----:B------:R-:W-:-:S04]  /*a700*/  FADD R139, R139, R140 ;  /* 0x0000008c8b8b7221 */ /* 0x000fc80000000000 */
[----:B------:R-:W-:-:S04]  /*a710*/  FADD R138, R138, R139 ;  /* 0x0000008b8a8a7221 */ /* 0x000fc80000000000 */
[----:B------:R-:W-:-:S04]  /*a720*/  FADD R138, R137, R138 ;  /* 0x0000008a898a7221 */ /* 0x000fc80000000000 */
[----:B------:R-:W-:Y:S01]  /*a730*/  FADD R138, R246, R138 ;  /* 0x0000008af68a7221 */ /* 0x000fe20000000000 */
[----:B------:R-:W-:Y:S01]  /*a740*/  ULEA UR35, UR32, UR9, 0x3 ;  /* 0x0000000920237291 */ /* 0x000fe2000f8e18ff */
[----:B------:R-:W-:-:S03]  /*a750*/  UMOV UR24, UR4 ;  /* 0x0000000400187c82 */ /* 0x000fc60008000000 */
[----:B------:R-:W-:Y:S01]  /*a760*/  UIADD3 UR35, UPT, UPT, UR35, 0x8000, URZ ;  /* 0x0000800023237890 */ /* 0x000fe2000fffe0ff */
[----:B-1----:R-:W-:Y:S01]  /*a770*/  BAR.SYNC.DEFER_BLOCKING 0x0 ;  /* 0x0000000000007b1d */ /* 0x002fe20000010000 */
[----:B0-----:R-:W-:-:S04]  /*a780*/  FADD R5, R247, R138 ;  /* 0x0000008af7057221 */ /* 0x001fc80000000000 */
[----:B------:R-:W-:Y:S01]  /*a790*/  FADD R5, R136, R5 ;  /* 0x0000000588057221 */ /* 0x000fe20000000000 */
[----:B------:R-:W-:Y:S06]  /*a7a0*/  BRA.U UP2, `(.L_x_18) ;  /* 0x0000000102287547 */ /* 0x000fec000b800000 */
[----:B------:R-:W-:Y:S01]  /*a7b0*/  UMOV UR6, UR35 ;  /* 0x0000002300067c82 */ /* 0x000fe20008000000 */
[----:B------:R-:W-:Y:S01]  /*a7c0*/  UMOV UR7, URZ ;  /* 0x000000ff00077c82 */ /* 0x000fe20008000000 */
[----:B------:R-:W-:Y:S01]  /*a7d0*/  UMOV UR22, UR5 ;  /* 0x0000000500167c82 */ /* 0x000fe20008000000 */
[----:B------:R-:W-:Y:S01]  /*a7e0*/  UMOV UR23, 0xc0004010 ;  /* 0xc000401000177882 */ /* 0x000fe20000000000 */
[----:B------:R-:W-:Y:S01]  /*a7f0*/  UMOV UR26, 0x0 ;  /* 0x00000000001a7882 */ /* 0x000fe20000000000 */
[----:B------:R-:W-:Y:S01]  /*a800*/  UMOV UR27, 0x8200010 ;  /* 0x08200010001b7882 */ /* 0x000fe20000000000 */
[----:B------:R-:W-:Y:S01]  /*a810*/  UMOV UR6, UR6 ;  /* 0x0000000600067c82 */ /* 0x000fe20008000000 */
[----:B------:R0:W-:Y:S01]  /*a820*/  UTCQMMA gdesc[UR16], gdesc[UR22], tmem[UR36], tmem[UR26], idesc[UR27], UPT ;  /* 0x00ff1a16100075ea */ /* 0x0001e2000b800324 */
[----:B------:R0:W-:Y:S01]  /*a830*/  UTCBAR [UR6], URZ ;  /* 0x000000ff060073e9 */ /* 0x0001e200080000ff */
[----:B------:R-:W-:Y:S02]  /*a840*/  NOP ;  /* 0x0000000000007918 */ /* 0x000fe40000000000 */
.L_x_18:
[----:B------:R-:W-:Y:S01]  /*a850*/  ISETP.GE.U32.AND P0, PT, R3, UR18, PT ;  /* 0x0000001203007c0c */ /* 0x000fe2000bf06070 */
[----:B------:R-:W-:Y:S01]  /*a860*/  UIADD3 UR32, UPT, UPT, UR32, 0x1, URZ ;  /* 0x0000000120207890 */ /* 0x000fe2000fffe0ff */
[----:B------:R-:W-:Y:S01]  /*a870*/  IMAD.U32 R36, RZ, RZ, UR24 ;  /* 0x00000018ff247e24 */ /* 0x000fe2000f8e00ff */
[----:B------:R-:W-:Y:S01]  /*a880*/  UIADD3 UR34, UPT, UPT, UR19, UR34, URZ ;  /* 0x0000002213227290 */ /* 0x000fe2000fffe0ff */
[----:B------:R-:W-:Y:S01]  /*a890*/  ISETP.GE.U32.AND.EX P0, PT, R132, RZ, PT, P0 ;  /* 0x000000ff8400720c */ /* 0x000fe20003f06100 */
[----:B------:R-:W-:Y:S01]  /*a8a0*/  UISETP.GT.AND UP3, UPT, UR32, 0x1, UPT ;  /* 0x000000012000788c */ /* 0x000fe2000bf64270 */
[----:B------:R-:W-:Y:S01]  /*a8b0*/  FFMA R252, R0, R252, R5 ;  /* 0x000000fc00fc7223 */ /* 0x000fe20000000005 */
[----:B------:R-:W-:Y:S01]  /*a8c0*/  UIADD3 UR33, UPT, UPT, UR20, UR33, URZ ;  /* 0x0000002114217290 */ /* 0x000fe2000fffe0ff */
[----:B------:R-:W-:Y:S01]  /*a8d0*/  IMAD.MOV.U32 R0, RZ, RZ, R2 ;  /* 0x000000ffff007224 */ /* 0x000fe200078e0002 */
[----:B0-----:R-:W-:Y:S02]  /*a8e0*/  USEL UR6, URZ, 0x1, !UP3 ;  /* 0x00000001ff067887 */ /* 0x001fe4000d800000 */
[----:B------:R-:W-:-:S02]  /*a8f0*/  USEL UR32, UR32, URZ, !UP3 ;  /* 0x000000ff20207287 */ /* 0x000fc4000d800000 */
[----:B------:R-:W-:-:S04]  /*a900*/  ULOP3.LUT UR4, UR4, UR6, URZ, 0x3c, !UPT ;  /* 0x0000000604047292 */ /* 0x000fc8000f8e3cff */
[----:B------:R-:W-:Y:S08]  /*a910*/  @!P0 BRA `(.L_x_19) ;  /* 0xffffffc400808947 */ /* 0x000ff0000383ffff */
[----:B------:R-:W-:Y:S01]  /*a920*/  UISETP.GE.AND UP1, UPT, UR37, 0x1, UPT ;  /* 0x000000012500788c */ /* 0x000fe2000bf26270 */
[----:B------:R-:W-:-:S08]  /*a930*/  IMAD.MOV.U32 R0, RZ, RZ, R2 ;  /* 0x000000ffff007224 */ /* 0x000fd000078e0002 */
[----:B------:R-:W-:Y:S05]  /*a940*/  BRA.U !UP1, `(.L_x_14) ;  /* 0x0000000109147547 */ /* 0x000fea000b800000 */
[----:B------:R-:W-:-:S06]  /*a950*/  USHF.L.U32 UR4, UR24, 0x1f, URZ ;  /* 0x0000001f18047899 */ /* 0x000fcc00080006ff */
[----:B------:R-:W-:-:S04]  /*a960*/  IMAD.U32 R0, RZ, RZ, UR4 ;  /* 0x00000004ff007e24 */ /* 0x000fc8000f8e00ff */
[----:B------:R-:W0:Y:S02]  /*a970*/  SYNCS.PHASECHK.TRANS64.TRYWAIT P0, [UR35], R0 ;  /* 0x00000000ff0075a7 */ /* 0x000e240008001123 */
[----:B0-----:R-:W-:Y:S05]  /*a980*/  @!P0 BRA `(.L_x_20) ;  /* 0x0000004c00f88947 */ /* 0x001fea0003800000 */
.L_x_26:
[----:B------:R-:W-:-:S07]  /*a990*/  IMAD.MOV.U32 R0, RZ, RZ, R2 ;  /* 0x000000ffff007224 */ /* 0x000fce00078e0002 */
.L_x_14:
[----:B------:R-:W0:Y:S01]  /*a9a0*/  S2R R2, SR_TID.X ;  /* 0x0000000000027919 */ /* 0x000e220000002100 */
[C---:B------:R-:W-:Y:S01]  /*a9b0*/  FSETP.GEU.AND P1, PT, R252.reuse, 1.175494350822287508e-38, PT ;  /* 0x00800000fc00780b */ /* 0x040fe20003f2e000 */
[----:B------:R-:W2:Y:S01]  /*a9c0*/  LDCU.64 UR4, c[0x0][0x3e0] ;  /* 0x00007c00ff0477ac */ /* 0x000ea20008000a00 */
[C---:B------:R-:W-:Y:S01]  /*a9d0*/  FSETP.GT.AND P0, PT, |R252|.reuse, 8.50705917302346158658e+37, PT ;  /* 0x7e800000fc00780b */ /* 0x040fe20003f04200 */
[----:B------:R-:W3:Y:S08]  /*a9e0*/  LDC.64 R184, c[0x0][0x398] ;  /* 0x0000e600ffb87b82 */ /* 0x000ef00000000a00 */
[----:B------:R-:W-:Y:S01]  /*a9f0*/  BAR.SYNC.DEFER_BLOCKING 0x0 ;  /* 0x0000000000007b1d */ /* 0x000fe20000010000 */
[----:B------:R-:W-:-:S02]  /*aa00*/  FSETP.GEU.AND P2, PT, |R252|, 1.175494350822287508e-38, PT ;  /* 0x00800000fc00780b */ /* 0x000fc40003f4e200 */
[----:B------:R-:W-:-:S03]  /*aa10*/  FSEL R3, RZ, -23, P1 ;  /* 0xc1b80000ff037808 */ /* 0x000fc60000800000 */
[----:B------:R-:W4:Y:S02]  /*aa20*/  LDCU.64 UR6, c[0x0][0x3e0] ;  /* 0x00007c00ff0677ac */ /* 0x000f240008000a00 */
[----:B------:R-:W5:Y:S01]  /*aa30*/  LDC R222, c[0x0][0x3e8] ;  /* 0x0000fa00ffde7b82 */ /* 0x000f620000000800 */
[----:B--2---:R-:W-:Y:S02]  /*aa40*/  UIMAD UR4, UR8, UR4, URZ ;  /* 0x00000004080472a4 */ /* 0x004fe4000f8e02ff */
[----:B----4-:R-:W-:Y:S01]  /*aa50*/  UIMAD UR6, UR8, UR6, URZ ;  /* 0x00000006080672a4 */ /* 0x010fe2000f8e02ff */
[----:B0-----:R-:W-:Y:S01]  /*aa60*/  LOP3.LUT P4, RZ, R2, 0x7f, RZ, 0xc0, !PT ;  /* 0x0000007f02ff7812 */ /* 0x001fe2000788c0ff */
[----:B------:R-:W-:Y:S01]  /*aa70*/  FMUL R2, R252, 8388608 ;  /* 0x4b000000fc027820 */ /* 0x000fe20000400000 */
[----:B-----5:R-:W-:-:S04]  /*aa80*/  IMAD R134, R222, 0x5f, RZ ;  /* 0x0000005fde867824 */ /* 0x020fc800078e02ff */
[----:B------:R-:W-:Y:S01]  /*aa90*/  FSEL R2, R2, R252, !P1 ;  /* 0x000000fc02027208 */ /* 0x000fe20004800000 */
[----:B------:R-:W-:Y:S01]  /*aaa0*/  @P0 FMUL R252, R252, 0.25 ;  /* 0x3e800000fcfc0820 */ /* 0x000fe20000400000 */
[----:B------:R-:W-:Y:S02]  /*aab0*/  IMAD R136, R222, 0x60, RZ ;  /* 0x00000060de887824 */ /* 0x000fe400078e02ff */
[C---:B------:R-:W-:Y:S01]  /*aac0*/  FSETP.NEU.AND P1, PT, R2.reuse, RZ, PT ;  /* 0x000000ff0200720b */ /* 0x040fe20003f2d000 */
[----:B------:R-:W-:Y:S02]  /*aad0*/  VIADD R135, R2, 0xc0cafb0d ;  /* 0xc0cafb0d02877836 */ /* 0x000fe40000000000 */
[----:B------:R-:W-:Y:S01]  /*aae0*/  @!P2 FMUL R252, R252, 16777216 ;  /* 0x4b800000fcfca820 */ /* 0x000fe20000400000 */
[----:B------:R-:W0:Y:S02]  /*aaf0*/  @!P4 SYNCS.CCTL.IV [UR9+0x8000] ;  /* 0x00800000ff00c9b1 */ /* 0x000e240008000009 */
[----:B0-----:R-:W-:Y:S01]  /*ab00*/  BAR.SYNC.DEFER_BLOCKING 0x0 ;  /* 0x0000000000007b1d */ /* 0x001fe20000010000 */
[C---:B------:R-:W-:Y:S01]  /*ab10*/  IMAD R138, R222.reuse, 0x61, RZ ;  /* 0x00000061de8a7824 */ /* 0x040fe200078e02ff */
[----:B------:R-:W-:Y:S01]  /*ab20*/  LOP3.LUT R135, R135, 0xff800000, RZ, 0xc0, !PT ;  /* 0xff80000087877812 */ /* 0x000fe200078ec0ff */
[----:B------:R-:W-:-:S02]  /*ab30*/  IMAD R140, R222, 0x62, RZ ;  /* 0x00000062de8c7824 */ /* 0x000fc400078e02ff */
[----:B------:R-:W-:Y:S01]  /*ab40*/  IMAD R142, R222, 0x63, RZ ;  /* 0x00000063de8e7824 */ /* 0x000fe200078e02ff */
[----:B------:R-:W-:Y:S01]  /*ab50*/  I2FP.F32.S32 R132, R135 ;  /* 0x0000008700847245 */ /* 0x000fe20000201400 */
[----:B------:R-:W-:Y:S01]  /*ab60*/  IMAD.IADD R135, R2, 0x1, -R135 ;  /* 0x0000000102877824 */ /* 0x000fe200078e0a87 */
[----:B-1----:R-:W0:Y:S01]  /*ab70*/  LDTM.x128 R4, tmem[UR15] ;  /* 0x0000000f000479ee */ /* 0x002e2200083c0000 */
[----:B------:R-:W-:Y:S02]  /*ab80*/  IMAD R144, R222, 0x64, RZ ;  /* 0x00000064de907824 */ /* 0x000fe400078e02ff */
[----:B------:R-:W-:Y:S01]  /*ab90*/  FFMA.FTZ R3, R132, 1.1920928955078125e-07, R3 ;  /* 0x3400000084037823 */ /* 0x000fe20000010003 */
[----:B------:R-:W-:Y:S01]  /*aba0*/  FADD R135, R135, -1 ;  /* 0xbf80000087877421 */ /* 0x000fe20000000000 */
[----:B------:R-:W1:Y:S01]  /*abb0*/  MUFU.RCP R132, R252 ;  /* 0x000000fc00847308 */ /* 0x000e620000001000 */
[C---:B------:R-:W-:Y:S02]  /*abc0*/  IMAD R146, R222.reuse, 0x65, RZ ;  /* 0x00000065de927824 */ /* 0x040fe400078e02ff */
[----:B------:R-:W-:-:S02]  /*abd0*/  IMAD R148, R222, 0x66, RZ ;  /* 0x00000066de947824 */ /* 0x000fc400078e02ff */
[C---:B------:R-:W-:Y:S02]  /*abe0*/  IMAD R150, R222.reuse, 0x67, RZ ;  /* 0x00000067de967824 */ /* 0x040fe400078e02ff */
[C---:B------:R-:W-:Y:S02]  /*abf0*/  IMAD R152, R222.reuse, 0x68, RZ ;  /* 0x00000068de987824 */ /* 0x040fe400078e02ff */
[C---:B------:R-:W-:Y:S01]  /*ac00*/  IMAD R154, R222.reuse, 0x69, RZ ;  /* 0x00000069de9a7824 */ /* 0x040fe200078e02ff */
[----:B------:R-:W2:Y:S01]  /*ac10*/  @!P4 SYNCS.CCTL.IV [UR9+0x8008] ;  /* 0x00800800ff00c9b1 */ /* 0x000ea20008000009 */
[----:B------:R-:W-:Y:S01]  /*ac20*/  NOP ;  /* 0x0000000000007918 */ /* 0x000fe20000000000 */
[C---:B------:R-:W-:Y:S02]  /*ac30*/  IMAD R156, R222.reuse, 0x6a, RZ ;  /* 0x0000006ade9c7824 */ /* 0x040fe400078e02ff */
[C---:B------:R-:W-:Y:S02]  /*ac40*/  IMAD R158, R222.reuse, 0x6b, RZ ;  /* 0x0000006bde9e7824 */ /* 0x040fe400078e02ff */
[----:B------:R-:W-:-:S02]  /*ac50*/  IMAD R160, R222, 0x6c, RZ ;  /* 0x0000006cdea07824 */ /* 0x000fc400078e02ff */
[----:B0-----:R-:W-:Y:S01]  /*ac60*/  @P0 FMUL R12, R12, 0.25 ;  /* 0x3e8000000c0c0820 */ /* 0x001fe20000400000 */
[----:B------:R-:W-:Y:S01]  /*ac70*/  @P0 FMUL R13, R13, 0.25 ;  /* 0x3e8000000d0d0820 */ /* 0x000fe20000400000 */
[----:B------:R-:W-:Y:S01]  /*ac80*/  @P0 FMUL R20, R20, 0.25 ;  /* 0x3e80000014140820 */ /* 0x000fe20000400000 */
[----:B------:R-:W-:Y:S01]  /*ac90*/  @P0 FMUL R21, R21, 0.25 ;  /* 0x3e80000015150820 */ /* 0x000fe20000400000 */
[----:B------:R-:W-:Y:S01]  /*aca0*/  @!P2 FMUL R12, R12, 16777216 ;  /* 0x4b8000000c0ca820 */ /* 0x000fe20000400000 */
[----:B------:R-:W-:Y:S01]  /*acb0*/  @!P2 FMUL R13, R13, 16777216 ;  /* 0x4b8000000d0da820 */ /* 0x000fe20000400000 */
[----:B------:R-:W-:Y:S01]  /*acc0*/  @!P2 FMUL R20, R20, 16777216 ;  /* 0x4b8000001414a820 */ /* 0x000fe20000400000 */
[----:B------:R-:W-:Y:S01]  /*acd0*/  @!P2 FMUL R21, R21, 16777216 ;  /* 0x4b8000001515a820 */ /* 0x000fe20000400000 */
[C---:B-1----:R-:W-:Y:S01]  /*ace0*/  FMUL R12, R132.reuse, R12 ;  /* 0x0000000c840c7220 */ /* 0x042fe20000400000 */
[C---:B------:R-:W-:Y:S01]  /*acf0*/  FMUL R13, R132.reuse, R13 ;  /* 0x0000000d840d7220 */ /* 0x040fe20000400000 */
[C---:B------:R-:W-:Y:S01]  /*ad00*/  FMUL R20, R132.reuse, R20 ;  /* 0x0000001484147220 */ /* 0x040fe20000400000 */
[----:B------:R-:W-:Y:S01]  /*ad10*/  FMUL R137, R132, R21 ;  /* 0x0000001584897220 */ /* 0x000fe20000400000 */
[----:B------:R-:W-:Y:S01]  /*ad20*/  @P0 FMUL R22, R22, 0.25 ;  /* 0x3e80000016160820 */ /* 0x000fe20000400000 */
[----:B------:R-:W-:Y:S01]  /*ad30*/  @P0 FMUL R23, R23, 0.25 ;  /* 0x3e80000017170820 */ /* 0x000fe20000400000 */
[----:B------:R-:W-:Y:S01]  /*ad40*/  F2FP.SATFINITE.E4M3.F32.PACK_AB_MERGE_C R21, R13, R12, RZ ;  /* 0x0000000c0d15723e */ /* 0x000fe200048070ff */
[----:B------:R-:W-:Y:S01]  /*ad50*/  @P0 FMUL R4, R4, 0.25 ;  /* 0x3e80000004040820 */ /* 0x000fe20000400000 */
[----:B------:R-:W-:Y:S01]  /*ad60*/  F2FP.SATFINITE.E4M3.F32.PACK_AB_MERGE_C R12, R137, R20, RZ ;  /* 0x00000014890c723e */ /* 0x000fe200048070ff */
[----:B------:R-:W-:-:S02]  /*ad70*/  IMAD.MOV.U32 R20, RZ, RZ, 0x3dc6b27f ;  /* 0x3dc6b27fff147424 */ /* 0x000fc400078e00ff */
[----:B------:R-:W-:Y:S01]  /*ad80*/  @!P2 FMUL R22, R22, 16777216 ;  /* 0x4b8000001616a820 */ /* 0x000fe20000400000 */
[----:B------:R-:W-:Y:S01]  /*ad90*/  @!P2 FMUL R23, R23, 16777216 ;  /* 0x4b8000001717a820 */ /* 0x000fe20000400000 */
[----:B------:R-:W-:Y:S01]  /*ada0*/  @P0 FMUL R5, R5, 0.25 ;  /* 0x3e80000005050820 */ /* 0x000fe20000400000 */
[C---:B------:R-:W-:Y:S01]  /*adb0*/  FFMA.FTZ R20, R135.reuse, R20, -0.16845393180847167969 ;  /* 0xbe2c7f3087147423 */ /* 0x040fe20000010014 */
[C---:B------:R-:W-:Y:S01]  /*adc0*/  FMUL R22, R132.reuse, R22 ;  /* 0x0000001684167220 */ /* 0x040fe20000400000 */
[----:B------:R-:W-:Y:S01]  /*add0*/  FMUL R23, R132, R23 ;  /* 0x0000001784177220 */ /* 0x000fe20000400000 */
[----:B------:R-:W-:Y:S01]  /*ade0*/  @P0 FMUL R6, R6, 0.25 ;  /* 0x3e80000006060820 */ /* 0x000fe20000400000 */
[----:B------:R-:W-:Y:S01]  /*adf0*/  FFMA.FTZ R20, R135, R20, 0.1716887056827545166 ;  /* 0x3e2fcf2a87147423 */ /* 0x000fe20000010014 */
[----:B------:R-:W-:Y:S01]  /*ae00*/  @P0 FMUL R7, R7, 0.25 ;  /* 0x3e80000007070820 */ /* 0x000fe20000400000 */
[----:B------:R-:W-:Y:S01]  /*ae10*/  @P0 FMUL R8, R8, 0.25 ;  /* 0x3e80000008080820 */ /* 0x000fe20000400000 */
[----:B------:R-:W-:Y:S01]  /*ae20*/  F2FP.SATFINITE.E4M3.F32.PACK_AB_MERGE_C R13, R23, R22, RZ ;  /* 0x00000016170d723e */ /* 0x000fe200048070ff */
[----:B------:R-:W-:Y:S01]  /*ae30*/  FFMA.FTZ R20, R135, R20, -0.17900948226451873779 ;  /* 0xbe374e4387147423 */ /* 0x000fe20000010014 */
[----:B------:R-:W-:Y:S01]  /*ae40*/  @P0 FMUL R9, R9, 0.25 ;  /* 0x3e80000009090820 */ /* 0x000fe20000400000 */
[----:B------:R-:W-:Y:S01]  /*ae50*/  @P0 FMUL R10, R10, 0.25 ;  /* 0x3e8000000a0a0820 */ /* 0x000fe20000400000 */
[----:B------:R-:W-:Y:S01]  /*ae60*/  @P0 FMUL R11, R11, 0.25 ;  /* 0x3e8000000b0b0820 */ /* 0x000fe20000400000 */
[----:B------:R-:W-:Y:S01]  /*ae70*/  FFMA.FTZ R20, R135, R20, 0.20512372255325317383 ;  /* 0x3e520bf487147423 */ /* 0x000fe20000010014 */
[----:B------:R-:W-:Y:S01]  /*ae80*/  @P0 FMUL R14, R14, 0.25 ;  /* 0x3e8000000e0e0820 */ /* 0x000fe20000400000 */
[----:B------:R-:W-:Y:S01]  /*ae90*/  @P0 FMUL R15, R15, 0.25 ;  /* 0x3e8000000f0f0820 */ /* 0x000fe20000400000 */
[----:B------:R-:W-:Y:S01]  /*aea0*/  @P0 FMUL R16, R16, 0.25 ;  /* 0x3e80000010100820 */ /* 0x000fe20000400000 */
[----:B------:R-:W-:Y:S01]  /*aeb0*/  FFMA.FTZ R20, R135, R20, -0.24046532809734344482 ;  /* 0xbe763c8b87147423 */ /* 0x000fe20000010014 */
[----:B------:R-:W-:Y:S01]  /*aec0*/  @P0 FMUL R17, R17, 0.25 ;  /* 0x3e80000011110820 */ /* 0x000fe20000400000 */
[----:B------:R-:W-:Y:S01]  /*aed0*/  @P0 FMUL R18, R18, 0.25 ;  /* 0x3e80000012120820 */ /* 0x000fe20000400000 */
[----:B------:R-:W-:Y:S01]  /*aee0*/  @P0 FMUL R19, R19, 0.25 ;  /* 0x3e80000013130820 */ /* 0x000fe20000400000 */
[----:B------:R-:W-:Y:S01]  /*aef0*/  FFMA.FTZ R20, R135, R20, 0.28857114911079406738 ;  /* 0x3e93bf9987147423 */ /* 0x000fe20000010014 */
[----:B------:R-:W-:Y:S01]  /*af00*/  @P0 FMUL R24, R24, 0.25 ;  /* 0x3e80000018180820 */ /* 0x000fe20000400000 */
[----:B------:R-:W-:Y:S01]  /*af10*/  @P0 FMUL R25, R25, 0.25 ;  /* 0x3e80000019190820 */ /* 0x000fe20000400000 */
[----:B------:R-:W-:Y:S01]  /*af20*/  @P0 FMUL R26, R26, 0.25 ;  /* 0x3e8000001a1a0820 */ /* 0x000fe20000400000 */
[----:B------:R-:W-:Y:S01]  /*af30*/  FFMA.FTZ R20, R135, R20, -0.36067417263984680176 ;  /* 0xbeb8aa4987147423 */ /* 0x000fe20000010014 */
[----:B------:R-:W-:Y:S01]  /*af40*/  @P0 FMUL R27, R27, 0.25 ;  /* 0x3e8000001b1b0820 */ /* 0x000fe20000400000 */
[----:B------:R-:W-:Y:S01]  /*af50*/  @P0 FMUL R28, R28, 0.25 ;  /* 0x3e8000001c1c0820 */ /* 0x000fe20000400000 */
[----:B------:R-:W-:Y:S01]  /*af60*/  @P0 FMUL R29, R29, 0.25 ;  /* 0x3e8000001d1d0820 */ /* 0x000fe20000400000 */
[----:B------:R-:W-:Y:S01]  /*af70*/  FFMA.FTZ R20, R135, R20, 0.48089820146560668945 ;  /* 0x3ef6384a87147423 */ /* 0x000fe20000010014 */
[----:B------:R-:W-:Y:S01]  /*af80*/  @P0 FMUL R30, R30, 0.25 ;  /* 0x3e8000001e1e0820 */ /* 0x000fe20000400000 */
        /* <DEDUP_REMOVED lines=101> */
[----:B------:R-:W0:Y:S01]  /*b5e0*/  LDC.64 R22, c[0x0][0x398] ;  /* 0x0000e600ff167b82 */ /* 0x000e220000000a00 */
[----:B------:R-:W-:Y:S01]  /*b5f0*/  FFMA.FTZ R20, R135, R20, -0.72134751081466674805 ;  /* 0xbf38aa3b87147423 */ /* 0x000fe20000010014 */
[----:B------:R-:W-:Y:S01]  /*b600*/  ISETP.GE.U32.AND P0, PT, R2, 0x7f800000, PT ;  /* 0x7f8000000200780c */ /* 0x000fe20003f06070 */
[----:B------:R-:W-:Y:S01]  /*b610*/  @!P2 FMUL R16, R16, 16777216 ;  /* 0x4b8000001010a820 */ /* 0x000fe20000400000 */
[----:B------:R-:W-:Y:S01]  /*b620*/  @!P2 FMUL R17, R17, 16777216 ;  /* 0x4b8000001111a820 */ /* 0x000fe20000400000 */
[----:B------:R-:W-:Y:S01]  /*b630*/  @!P2 FMUL R14, R14, 16777216 ;  /* 0x4b8000000e0ea820 */ /* 0x000fe20000400000 */
[----:B------:R-:W-:Y:S01]  /*b640*/  @!P2 FMUL R15, R15, 16777216 ;  /* 0x4b8000000f0fa820 */ /* 0x000fe20000400000 */
[C---:B------:R-:W-:Y:S01]  /*b650*/  FMUL R20, R135.reuse, R20 ;  /* 0x0000001487147220 */ /* 0x040fe20000400000 */
[C---:B------:R-:W-:Y:S01]  /*b660*/  FMUL R16, R132.reuse, R16 ;  /* 0x0000001084107220 */ /* 0x040fe20000400000 */
[C---:B------:R-:W-:Y:S01]  /*b670*/  FMUL R17, R132.reuse, R17 ;  /* 0x0000001184117220 */ /* 0x040fe20000400000 */
[C---:B------:R-:W-:Y:S01]  /*b680*/  FMUL R14, R132.reuse, R14 ;  /* 0x0000000e840e7220 */ /* 0x040fe20000400000 */
[----:B------:R-:W-:Y:S01]  /*b690*/  FMUL R15, R132, R15 ;  /* 0x0000000f840f7220 */ /* 0x000fe20000400000 */
[----:B------:R-:W-:Y:S01]  /*b6a0*/  FMUL R20, R135, R20 ;  /* 0x0000001487147220 */ /* 0x000fe20000400000 */
[----:B------:R-:W-:Y:S01]  /*b6b0*/  @!P2 FMUL R4, R4, 16777216 ;  /* 0x4b8000000404a820 */ /* 0x000fe20000400000 */
[----:B------:R-:W-:Y:S01]  /*b6c0*/  F2FP.SATFINITE.E4M3.F32.PACK_AB_MERGE_C R16, R17, R16, RZ ;  /* 0x000000101110723e */ /* 0x000fe200048070ff */
[----:B------:R-:W-:-:S02]  /*b6d0*/  @P0 IMAD.MOV.U32 R17, RZ, RZ, 0x7f800000 ;  /* 0x7f800000ff110424 */ /* 0x000fc400078e00ff */
[----:B------:R-:W-:Y:S01]  /*b6e0*/  FFMA.FTZ R20, R135, 1.4426950216293334961, R20 ;  /* 0x3fb8aa3b87147823 */ /* 0x000fe20000010014 */
[----:B------:R-:W-:Y:S01]  /*b6f0*/  F2FP.SATFINITE.E4M3.F32.PACK_AB_MERGE_C R14, R15, R14, RZ ;  /* 0x0000000e0f0e723e */ /* 0x000fe200048070ff */
[----:B------:R-:W-:Y:S01]  /*b700*/  IMAD R15, R133, UR5, RZ ;  /* 0x00000005850f7c24 */ /* 0x000fe2000f8e02ff */
[----:B------:R-:W-:Y:S01]  /*b710*/  USHF.R.S32.HI UR5, URZ, 0x1f, UR4 ;  /* 0x0000001fff057899 */ /* 0x000fe20008011404 */
[----:B------:R-:W-:Y:S01]  /*b720*/  FADD R3, R3, R20 ;  /* 0x0000001403037221 */ /* 0x000fe20000000000 */
[----:B------:R-:W-:Y:S01]  /*b730*/  @P0 FFMA.FTZ R3, R2, R17, +INF ;  /* 0x7f80000002030423 */ /* 0x000fe20000010011 */
[----:B------:R-:W-:Y:S01]  /*b740*/  @!P2 FMUL R5, R5, 16777216 ;  /* 0x4b8000000505a820 */ /* 0x000fe20000400000 */
        /* <DEDUP_REMOVED lines=116> */
[----:B------:R-:W-:Y:S01]  /*be90*/  IMAD R17, R133, UR7, RZ ;  /* 0x0000000785117c24 */ /* 0x000fe2000f8e02ff */
[----:B---3--:R-:W-:Y:S01]  /*bea0*/  IADD3 R173, P0, P2, R15, UR4, R184 ;  /* 0x000000040fad7c10 */ /* 0x008fe2000fa1e0b8 */
[C---:B------:R-:W-:Y:S01]  /*beb0*/  FMUL R10, R132.reuse, R10 ;  /* 0x0000000a840a7220 */ /* 0x040fe20000400000 */
[----:B------:R-:W-:Y:S01]  /*bec0*/  SHF.R.S32.HI R20, RZ, 0x1f, R15 ;  /* 0x0000001fff147819 */ /* 0x000fe2000001140f */
[C---:B------:R-:W-:Y:S01]  /*bed0*/  FMUL R11, R132.reuse, R11 ;  /* 0x0000000b840b7220 */ /* 0x040fe20000400000 */
[----:B------:R-:W-:Y:S01]  /*bee0*/  USHF.R.S32.HI UR7, URZ, 0x1f, UR6 ;  /* 0x0000001fff077899 */ /* 0x000fe20008011406 */
[----:B------:R-:W-:Y:S01]  /*bef0*/  FSEL R3, R3, -INF , P1 ;  /* 0xff80000003037808 */ /* 0x000fe20000800000 */
[C---:B------:R-:W-:Y:S01]  /*bf00*/  FMUL R4, R132.reuse, R4 ;  /* 0x0000000484047220 */ /* 0x040fe20000400000 */
[C---:B------:R-:W-:Y:S01]  /*bf10*/  FMUL R5, R132.reuse, R5 ;  /* 0x0000000584057220 */ /* 0x040fe20000400000 */
[C---:B------:R-:W-:Y:S01]  /*bf20*/  FMUL R24, R132.reuse, R24 ;  /* 0x0000001884187220 */ /* 0x040fe20000400000 */
[C---:B------:R-:W-:Y:S01]  /*bf30*/  FMUL R25, R132.reuse, R25 ;  /* 0x0000001984197220 */ /* 0x040fe20000400000 */
[----:B0-----:R-:W-:Y:S01]  /*bf40*/  IADD3 R2, P3, P1, R17, UR6, R22 ;  /* 0x0000000611027c10 */ /* 0x001fe2000f97e016 */
[----:B------:R-:W-:Y:S01]  /*bf50*/  FMUL R201, R132, R48 ;  /* 0x0000003084c97220 */ /* 0x000fe20000400000 */
[----:B------:R-:W-:Y:S01]  /*bf60*/  IADD3.X R185, PT, PT, R20, UR5, R185, P0, P2 ;  /* 0x0000000514b97c10 */ /* 0x000fe200087e44b9 */
[----:B------:R-:W-:Y:S01]  /*bf70*/  IMAD.SHL.U32 R20, R222, 0x2, RZ ;  /* 0x00000002de147824 */ /* 0x000fe200078e00ff */
[----:B------:R-:W-:Y:S01]  /*bf80*/  SHF.R.S32.HI R22, RZ, 0x1f, R17 ;  /* 0x0000001fff167819 */ /* 0x000fe20000011411 */
[C---:B------:R-:W-:Y:S01]  /*bf90*/  FMUL R193, R132.reuse, R42 ;  /* 0x0000002a84c17220 */ /* 0x040fe20000400000 */
[C---:B------:R-:W-:Y:S01]  /*bfa0*/  FMUL R48, R132.reuse, R49 ;  /* 0x0000003184307220 */ /* 0x040fe20000400000 */
[C---:B------:R-:W-:Y:S01]  /*bfb0*/  FMUL R42, R132.reuse, R43 ;  /* 0x0000002b842a7220 */ /* 0x040fe20000400000 */
[----:B------:R-:W-:Y:S01]  /*bfc0*/  F2FP.SATFINITE.E4M3.F32.PACK_AB_MERGE_C R49, R11, R10, RZ ;  /* 0x0000000a0b31723e */ /* 0x000fe200048070ff */
[----:B------:R-:W-:Y:S01]  /*bfd0*/  FFMA R0, R3, 0.69314718246459960938, R0 ;  /* 0x3f31721803007823 */ /* 0x000fe20000000000 */
[C---:B------:R-:W-:Y:S01]  /*bfe0*/  FMUL R8, R132.reuse, R8 ;  /* 0x0000000884087220 */ /* 0x040fe20000400000 */
[C---:B------:R-:W-:Y:S01]  /*bff0*/  FMUL R9, R132.reuse, R9 ;  /* 0x0000000984097220 */ /* 0x040fe20000400000 */
[----:B------:R-:W-:Y:S01]  /*c000*/  F2FP.SATFINITE.E4M3.F32.PACK_AB_MERGE_C R43, R5, R4, RZ ;  /* 0x00000004052b723e */ /* 0x000fe200048070ff */
[C---:B------:R-:W-:Y:S01]  /*c010*/  FMUL R6, R132.reuse, R6 ;  /* 0x0000000684067220 */ /* 0x040fe20000400000 */
[----:B------:R-:W-:Y:S01]  /*c020*/  F2FP.SATFINITE.E4M3.F32.PACK_AB_MERGE_C R11, R25, R24, RZ ;  /* 0x00000018190b723e */ /* 0x000fe200048070ff */
[----:B------:R-:W-:Y:S01]  /*c030*/  FMUL R7, R132, R7 ;  /* 0x0000000784077220 */ /* 0x000fe20000400000 */
[----:B------:R-:W-:Y:S01]  /*c040*/  IADD3.X R3, PT, PT, R22, UR7, R23, P3, P1 ;  /* 0x0000000716037c10 */ /* 0x000fe20009fe2417 */
[C---:B------:R-:W-:Y:S01]  /*c050*/  FMUL R30, R132.reuse, R30 ;  /* 0x0000001e841e7220 */ /* 0x040fe20000400000 */
[----:B------:R-:W-:Y:S01]  /*c060*/  FMUL R31, R132, R31 ;  /* 0x0000001f841f7220 */ /* 0x000fe20000400000 */
[----:B------:R-:W-:Y:S01]  /*c070*/  IADD3 R24, P1, PT, R20, R173, RZ ;  /* 0x000000ad14187210 */ /* 0x000fe20007f3e0ff */
[C---:B------:R-:W-:Y:S01]  /*c080*/  FMUL R197, R132.reuse, R46 ;  /* 0x0000002e84c57220 */ /* 0x040fe20000400000 */
[C---:B------:R-:W-:Y:S01]  /*c090*/  FMUL R32, R132.reuse, R32 ;  /* 0x0000002084207220 */ /* 0x040fe20000400000 */
[C---:B------:R-:W-:Y:S01]  /*c0a0*/  FMUL R33, R132.reuse, R33 ;  /* 0x0000002184217220 */ /* 0x040fe20000400000 */
[C---:B------:R-:W-:Y:S01]  /*c0b0*/  FMUL R187, R132.reuse, R44 ;  /* 0x0000002c84bb7220 */ /* 0x040fe20000400000 */
[C---:B------:R-:W-:Y:S01]  /*c0c0*/  FMUL R46, R132.reuse, R47 ;  /* 0x0000002f842e7220 */ /* 0x040fe20000400000 */
[----:B------:R-:W-:Y:S01]  /*c0d0*/  PRMT R15, R43, 0x9910, RZ ;  /* 0x000099102b0f7816 */ /* 0x000fe200000000ff */
[C---:B------:R-:W-:Y:S01]  /*c0e0*/  FMUL R26, R132.reuse, R26 ;  /* 0x0000001a841a7220 */ /* 0x040fe20000400000 */
[----:B------:R-:W-:Y:S01]  /*c0f0*/  IADD3 R22, P0, PT, R173, R222, RZ ;  /* 0x000000dead167210 */ /* 0x000fe20007f1e0ff */
[C---:B------:R-:W-:Y:S01]  /*c100*/  FMUL R27, R132.reuse, R27 ;  /* 0x0000001b841b7220 */ /* 0x040fe20000400000 */
[C---:B------:R-:W-:Y:S01]  /*c110*/  FMUL R34, R132.reuse, R34 ;  /* 0x0000002284227220 */ /* 0x040fe20000400000 */
[C---:B------:R-:W-:Y:S01]  /*c120*/  FMUL R35, R132.reuse, R35 ;  /* 0x0000002384237220 */ /* 0x040fe20000400000 */
[C---:B------:R-:W-:Y:S01]  /*c130*/  FMUL R44, R132.reuse, R45 ;  /* 0x0000002d842c7220 */ /* 0x040fe20000400000 */
[----:B------:R-:W-:Y:S01]  /*c140*/  F2FP.SATFINITE.E4M3.F32.PACK_AB_MERGE_C R47, R9, R8, RZ ;  /* 0x00000008092f723e */ /* 0x000fe200048070ff */
[----:B------:R-:W-:Y:S01]  /*c150*/  FMUL R28, R132, R28 ;  /* 0x0000001c841c7220 */ /* 0x000fe20000400000 */
[----:B------:R-:W-:Y:S01]  /*c160*/  LEA.HI.X.SX32 R25, R20, R185, 0x1, P1 ;  /* 0x000000b914197211 */ /* 0x000fe200008f0eff */
[----:B------:R-:W-:Y:S01]  /*c170*/  FMUL R29, R132, R29 ;  /* 0x0000001d841d7220 */ /* 0x000fe20000400000 */
[----:B------:R-:W-:Y:S01]  /*c180*/  F2FP.SATFINITE.E4M3.F32.PACK_AB_MERGE_C R45, R7, R6, RZ ;  /* 0x00000006072d723e */ /* 0x000fe200048070ff */
[C---:B------:R-:W-:Y:S01]  /*c190*/  IMAD R20, R222.reuse, 0x3, RZ ;  /* 0x00000003de147824 */ /* 0x040fe200078e02ff */
[----:B------:R-:W-:Y:S01]  /*c1a0*/  F2FP.SATFINITE.E4M3.F32.PACK_AB_MERGE_C R8, R31, R30, RZ ;  /* 0x0000001e1f08723e */ /* 0x000fe200048070ff */
[C---:B------:R-:W-:Y:S01]  /*c1b0*/  IMAD.SHL.U32 R30, R222.reuse, 0x4, RZ ;  /* 0x00000004de1e7824 */ /* 0x040fe200078e00ff */
[----:B------:R-:W-:Y:S01]  /*c1c0*/  LEA.HI.X.SX32 R23, R222, R185, 0x1, P0 ;  /* 0x000000b9de177211 */ /* 0x000fe200000f0eff */
[----:B------:R0:W-:Y:S01]  /*c1d0*/  STG.E.U8 desc[UR30][R2.64], R43 ;  /* 0x0000002b02007986 */ /* 0x0001e2000c10111e */
[----:B------:R-:W-:Y:S01]  /*c1e0*/  SHF.R.S32.HI R15, RZ, 0x8, R15 ;  /* 0x00000008ff0f7819 */ /* 0x000fe2000001140f */
[----:B------:R-:W-:Y:S01]  /*c1f0*/  FMUL R18, R132, R18 ;  /* 0x0000001284127220 */ /* 0x000fe20000400000 */
[----:B------:R-:W-:Y:S01]  /*c200*/  F2FP.SATFINITE.E4M3.F32.PACK_AB_MERGE_C R7, R33, R32, RZ ;  /* 0x000000202107723e */ /* 0x000fe200048070ff */
[----:B------:R-:W-:Y:S01]  /*c210*/  IMAD R32, R222, 0x5, RZ ;  /* 0x00000005de207824 */ /* 0x000fe200078e02ff */
[----:B------:R-:W-:Y:S01]  /*c220*/  F2FP.SATFINITE.E4M3.F32.PACK_AB_MERGE_C R10, R27, R26, RZ ;  /* 0x0000001a1b0a723e */ /* 0x000fe200048070ff */
[----:B------:R-:W-:Y:S01]  /*c230*/  FMUL R19, R132, R19 ;  /* 0x0000001384137220 */ /* 0x000fe20000400000 */
[----:B------:R-:W-:Y:S01]  /*c240*/  F2FP.SATFINITE.E4M3.F32.PACK_AB_MERGE_C R6, R35, R34, RZ ;  /* 0x000000222306723e */ /* 0x000fe200048070ff */
[----:B------:R-:W-:Y:S01]  /*c250*/  IMAD R34, R222, 0x6, RZ ;  /* 0x00000006de227824 */ /* 0x000fe200078e02ff */
[----:B------:R-:W-:Y:S01]  /*c260*/  PRMT R17, R45, 0x9910, RZ ;  /* 0x000099102d117816 */ /* 0x000fe200000000ff */
[----:B------:R1:W-:Y:S01]  /*c270*/  STG.E.U8 desc[UR30][R22.64], R15 ;  /* 0x0000000f16007986 */ /* 0x0003e2000c10111e */
[----:B------:R-:W-:Y:S01]  /*c280*/  F2FP.SATFINITE.E4M3.F32.PACK_AB_MERGE_C R9, R29, R28, RZ ;  /* 0x0000001c1d09723e */ /* 0x000fe200048070ff */
[----:B------:R-:W-:Y:S01]  /*c290*/  FMUL R36, R132, R36 ;  /* 0x0000002484247220 */ /* 0x000fe20000400000 */
[----:B0-----:R-:W-:Y:S01]  /*c2a0*/  PRMT R3, R47, 0x9910, RZ ;  /* 0x000099102f037816 */ /* 0x001fe200000000ff */
[----:B------:R0:W-:Y:S01]  /*c2b0*/  STG.E.U8 desc[UR30][R24.64], R45 ;  /* 0x0000002d18007986 */ /* 0x0001e2000c10111e */
[----:B------:R-:W-:Y:S01]  /*c2c0*/  IADD3 R26, P0, PT, R20, R173, RZ ;  /* 0x000000ad141a7210 */ /* 0x000fe20007f1e0ff */
[----:B------:R-:W-:Y:S01]  /*c2d0*/  FMUL R37, R132, R37 ;  /* 0x0000002584257220 */ /* 0x000fe20000400000 */
[-C--:B------:R-:W-:Y:S01]  /*c2e0*/  IADD3 R28, P1, PT, R30, R173.reuse, RZ ;  /* 0x000000ad1e1c7210 */ /* 0x080fe20007f3e0ff */
[----:B------:R-:W3:Y:S01]  /*c2f0*/  LDCU.64 UR4, c[0x0][0x3e0] ;  /* 0x00007c00ff0477ac */ /* 0x000ee20008000a00 */
[----:B------:R-:W-:Y:S01]  /*c300*/  IADD3 R2, P2, PT, R32, R173, RZ ;  /* 0x000000ad20027210 */ /* 0x000fe20007f5e0ff */
[----:B------:R-:W-:Y:S01]  /*c310*/  FMUL R38, R132, R38 ;  /* 0x0000002684267220 */ /* 0x000fe20000400000 */
[----:B------:R-:W-:Y:S01]  /*c320*/  LEA.HI.X.SX32 R27, R20, R185, 0x1, P0 ;  /* 0x000000b9141b7211 */ /* 0x000fe200000f0eff */
[----:B------:R-:W-:Y:S01]  /*c330*/  IMAD R20, R222, 0x7, RZ ;  /* 0x00000007de147824 */ /* 0x000fe200078e02ff */
[----:B-1----:R-:W-:Y:S01]  /*c340*/  SHF.R.S32.HI R15, RZ, 0x8, R17 ;  /* 0x00000008ff0f7819 */ /* 0x002fe20000011411 */
[----:B------:R-:W-:Y:S01]  /*c350*/  IMAD.MOV.U32 R17, RZ, RZ, R3 ;  /* 0x000000ffff117224 */ /* 0x000fe200078e0003 */
[----:B------:R-:W-:Y:S01]  /*c360*/  F2FP.SATFINITE.E4M3.F32.PACK_AB_MERGE_C R18, R19, R18, RZ ;  /* 0x000000121312723e */ /* 0x000fe200048070ff */
[----:B------:R-:W1:Y:S01]  /*c370*/  LDCU UR6, c[0x0][0x3e8] ;  /* 0x00007d00ff0677ac */ /* 0x000e620008000800 */
[----:B------:R-:W-:Y:S01]  /*c380*/  IADD3 R22, P0, PT, R34, R173, RZ ;  /* 0x000000ad22167210 */ /* 0x000fe20007f1e0ff */
[----:B------:R4:W-:Y:S01]  /*c390*/  STG.E.U8 desc[UR30][R26.64], R15 ;  /* 0x0000000f1a007986 */ /* 0x0009e2000c10111e */
[----:B------:R-:W-:Y:S01]  /*c3a0*/  LEA.HI.X.SX32 R29, R30, R185, 0x1, P1 ;  /* 0x000000b91e1d7211 */ /* 0x000fe200008f0eff */
[----:B------:R-:W-:Y:S01]  /*c3b0*/  IMAD.SHL.U32 R30, R222, 0x8, RZ ;  /* 0x00000008de1e7824 */ /* 0x000fe200078e00ff */
[----:B------:R-:W-:Y:S01]  /*c3c0*/  PRMT R19, R49, 0x9910, RZ ;  /* 0x0000991031137816 */ /* 0x000fe200000000ff */
[----:B------:R-:W-:Y:S01]  /*c3d0*/  FMUL R39, R132, R39 ;  /* 0x0000002784277220 */ /* 0x000fe20000400000 */
[-C--:B------:R-:W-:Y:S01]  /*c3e0*/  LEA.HI.X.SX32 R3, R32, R185.reuse, 0x1, P2 ;  /* 0x000000b920037211 */ /* 0x080fe200010f0eff */
[----:B------:R-:W-:Y:S01]  /*c3f0*/  IMAD R32, R222, 0x9, RZ ;  /* 0x00000009de207824 */ /* 0x000fe200078e02ff */
[----:B------:R-:W-:Y:S01]  /*c400*/  SHF.R.S32.HI R17, RZ, 0x8, R17 ;  /* 0x00000008ff117819 */ /* 0x000fe20000011411 */
[----:B------:R5:W-:Y:S01]  /*c410*/  STG.E.U8 desc[UR30][R28.64], R47 ;  /* 0x0000002f1c007986 */ /* 0x000be2000c10111e */
[----:B------:R-:W-:Y:S01]  /*c420*/  LEA.HI.X.SX32 R23, R34, R185, 0x1, P0 ;  /* 0x000000b922177211 */ /* 0x000fe200000f0eff */
[----:B------:R-:W-:Y:S01]  /*c430*/  IMAD R34, R222, 0xa, RZ ;  /* 0x0000000ade227824 */ /* 0x000fe200078e02ff */
[-C--:B0-----:R-:W-:Y:S01]  /*c440*/  IADD3 R24, P0, PT, R20, R173.reuse, RZ ;  /* 0x000000ad14187210 */ /* 0x081fe20007f1e0ff */
[----:B----4-:R-:W-:Y:S01]  /*c450*/  IMAD.MOV.U32 R15, RZ, RZ, R19 ;  /* 0x000000ffff0f7224 */ /* 0x010fe200078e0013 */
[----:B------:R-:W-:Y:S01]  /*c460*/  IADD3 R26, P1, PT, R30, R173, RZ ;  /* 0x000000ad1e1a7210 */ /* 0x000fe20007f3e0ff */
[----:B------:R0:W-:Y:S01]  /*c470*/  STG.E.U8 desc[UR30][R2.64], R17 ;  /* 0x0000001102007986 */ /* 0x0001e2000c10111e */
[-C--:B------:R-:W-:Y:S01]  /*c480*/  LEA.HI.X.SX32 R25, R20, R185.reuse, 0x1, P0 ;  /* 0x000000b914197211 */ /* 0x080fe200000f0eff */
[----:B---3--:R-:W-:Y:S01]  /*c490*/  UIMAD UR4, UR8, UR4, URZ ;  /* 0x00000004080472a4 */ /* 0x008fe2000f8e02ff */
[----:B------:R-:W-:Y:S01]  /*c4a0*/  LEA.HI.X.SX32 R27, R30, R185, 0x1, P1 ;  /* 0x000000b91e1b7211 */ /* 0x000fe200008f0eff */
[----:B------:R-:W-:Y:S01]  /*c4b0*/  IMAD R30, R222, 0xb, RZ ;  /* 0x0000000bde1e7824 */ /* 0x000fe200078e02ff */
[----:B------:R-:W-:Y:S01]  /*c4c0*/  SHF.R.S32.HI R15, RZ, 0x8, R15 ;  /* 0x00000008ff0f7819 */ /* 0x000fe2000001140f */
[----:B------:R3:W-:Y:S01]  /*c4d0*/  STG.E.U8 desc[UR30][R22.64], R49 ;  /* 0x0000003116007986 */ /* 0x0007e2000c10111e */
[----:B-----5:R-:W-:Y:S01]  /*c4e0*/  IADD3 R28, P2, PT, R32, R173, RZ ;  /* 0x000000ad201c7210 */ /* 0x020fe20007f5e0ff */
[----:B-1----:R-:W-:Y:S01]  /*c4f0*/  UIMAD UR7, UR6, 0x1a, URZ ;  /* 0x0000001a060778a4 */ /* 0x002fe2000f8e02ff */
[----:B------:R-:W-:Y:S01]  /*c500*/  PRMT R19, R14, 0x9910, RZ ;  /* 0x000099100e137816 */ /* 0x000fe200000000ff */
[----:B------:R1:W-:Y:S01]  /*c510*/  STG.E.U8 desc[UR30][R24.64], R15 ;  /* 0x0000000f18007986 */ /* 0x0003e2000c10111e */
[----:B------:R-:W-:Y:S01]  /*c520*/  LEA.HI.X.SX32 R29, R32, R185, 0x1, P2 ;  /* 0x000000b9201d7211 */ /* 0x000fe200010f0eff */
[----:B------:R-:W-:Y:S01]  /*c530*/  IMAD R32, R222, 0xc, RZ ;  /* 0x0000000cde207824 */ /* 0x000fe200078e02ff */
[----:B0-----:R-:W-:Y:S01]  /*c540*/  PRMT R17, R21, 0x9910, RZ ;  /* 0x0000991015117816 */ /* 0x001fe200000000ff */
[----:B------:R0:W-:Y:S01]  /*c550*/  STG.E.U8 desc[UR30][R26.64], R21 ;  /* 0x000000151a007986 */ /* 0x0001e2000c10111e */
[----:B------:R-:W-:Y:S01]  /*c560*/  IADD3 R2, P0, PT, R34, R173, RZ ;  /* 0x000000ad22027210 */ /* 0x000fe20007f1e0ff */
[C---:B------:R-:W-:Y:S01]  /*c570*/  FMUL R40, R132.reuse, R40 ;  /* 0x0000002884287220 */ /* 0x040fe20000400000 */
[----:B------:R-:W-:Y:S01]  /*c580*/  SHF.R.S32.HI R17, RZ, 0x8, R17 ;  /* 0x00000008ff117819 */ /* 0x000fe20000011411 */
[----:B------:R-:W-:Y:S01]  /*c590*/  FMUL R41, R132, R41 ;  /* 0x0000002984297220 */ /* 0x000fe20000400000 */
[----:B------:R-:W-:Y:S01]  /*c5a0*/  LEA.HI.X.SX32 R3, R34, R185, 0x1, P0 ;  /* 0x000000b922037211 */ /* 0x000fe200000f0eff */
[C---:B------:R-:W-:Y:S01]  /*c5b0*/  IMAD R34, R222.reuse, 0xd, RZ ;  /* 0x0000000dde227824 */ /* 0x040fe200078e02ff */
[----:B------:R-:W-:Y:S01]  /*c5c0*/  F2FP.SATFINITE.E4M3.F32.PACK_AB_MERGE_C R5, R37, R36, RZ ;  /* 0x000000242505723e */ /* 0x000fe200048070ff */
[----:B------:R-:W-:Y:S01]  /*c5d0*/  IMAD R36, R222, 0xe, RZ ;  /* 0x0000000ede247824 */ /* 0x000fe200078e02ff */
[-C--:B---3--:R-:W-:Y:S01]  /*c5e0*/  IADD3 R22, P0, PT, R30, R173.reuse, RZ ;  /* 0x000000ad1e167210 */ /* 0x088fe20007f1e0ff */
[----:B-1----:R-:W-:Y:S01]  /*c5f0*/  IMAD.MOV.U32 R15, RZ, RZ, R19 ;  /* 0x000000ffff0f7224 */ /* 0x002fe200078e0013 */
[----:B------:R1:W-:Y:S01]  /*c600*/  STG.E.U8 desc[UR30][R28.64], R17 ;  /* 0x000000111c007986 */ /* 0x0003e2000c10111e */
[-C--:B------:R-:W-:Y:S01]  /*c610*/  IADD3 R24, P1, PT, R32, R173.reuse, RZ ;  /* 0x000000ad20187210 */ /* 0x080fe20007f3e0ff */
[----:B0-----:R-:W-:Y:S01]  /*c620*/  IMAD R26, R222, 0xf, RZ ;  /* 0x0000000fde1a7824 */ /* 0x001fe200078e02ff */
[----:B------:R-:W-:Y:S01]  /*c630*/  IADD3 R20, P2, PT, R34, R173, RZ ;  /* 0x000000ad22147210 */ /* 0x000fe20007f5e0ff */
[----:B------:R0:W-:Y:S01]  /*c640*/  STG.E.U8 desc[UR30][R2.64], R14 ;  /* 0x0000000e02007986 */ /* 0x0001e2000c10111e */
[-C--:B------:R-:W-:Y:S01]  /*c650*/  LEA.HI.X.SX32 R23, R30, R185.reuse, 0x1, P0 ;  /* 0x000000b91e177211 */ /* 0x080fe200000f0eff */
[----:B------:R-:W-:Y:S01]  /*c660*/  IMAD R30, R222, 0x11, RZ ;  /* 0x00000011de1e7824 */ /* 0x000fe200078e02ff */
[----:B------:R-:W-:Y:S01]  /*c670*/  SHF.R.S32.HI R15, RZ, 0x8, R15 ;  /* 0x00000008ff0f7819 */ /* 0x000fe2000001140f */
[----:B------:R-:W-:Y:S01]  /*c680*/  FMUL R205, R132, R50 ;  /* 0x0000003284cd7220 */ /* 0x000fe20000400000 */
[-C--:B------:R-:W-:Y:S01]  /*c690*/  LEA.HI.X.SX32 R25, R32, R185.reuse, 0x1, P1 ;  /* 0x000000b920197211 */ /* 0x080fe200008f0eff */
[----:B------:R-:W-:Y:S01]  /*c6a0*/  IMAD R32, R222, 0x12, RZ ;  /* 0x00000012de207824 */ /* 0x000fe200078e02ff */
[----:B------:R-:W-:Y:S01]  /*c6b0*/  LEA.HI.X.SX32 R21, R34, R185, 0x1, P2 ;  /* 0x000000b922157211 */ /* 0x000fe200010f0eff */
[----:B------:R3:W-:Y:S01]  /*c6c0*/  STG.E.U8 desc[UR30][R22.64], R15 ;  /* 0x0000000f16007986 */ /* 0x0007e2000c10111e */
[----:B-1----:R-:W-:Y:S01]  /*c6d0*/  PRMT R17, R16, 0x9910, RZ ;  /* 0x0000991010117816 */ /* 0x002fe200000000ff */
[----:B------:R-:W-:Y:S01]  /*c6e0*/  IMAD.SHL.U32 R28, R222, 0x10, RZ ;  /* 0x00000010de1c7824 */ /* 0x000fe200078e00ff */
[----:B------:R-:W-:Y:S01]  /*c6f0*/  PRMT R19, R18, 0x9910, RZ ;  /* 0x0000991012137816 */ /* 0x000fe200000000ff */
[----:B------:R1:W-:Y:S01]  /*c700*/  STG.E.U8 desc[UR30][R24.64], R16 ;  /* 0x0000001018007986 */ /* 0x0003e2000c10111e */
[----:B0-----:R-:W-:Y:S01]  /*c710*/  IADD3 R2, P0, PT, R36, R173, RZ ;  /* 0x000000ad24027210 */ /* 0x001fe20007f1e0ff */
[C---:B------:R-:W-:Y:S01]  /*c720*/  FMUL R208, R132.reuse, R52 ;  /* 0x0000003484d07220 */ /* 0x040fe20000400000 */
[----:B------:R-:W-:Y:S01]  /*c730*/  SHF.R.S32.HI R17, RZ, 0x8, R17 ;  /* 0x00000008ff117819 */ /* 0x000fe20000011411 */
[----:B------:R-:W-:Y:S01]  /*c740*/  FMUL R206, R132, R54 ;  /* 0x0000003684ce7220 */ /* 0x000fe20000400000 */
[----:B------:R-:W-:Y:S01]  /*c750*/  LEA.HI.X.SX32 R3, R36, R185, 0x1, P0 ;  /* 0x000000b924037211 */ /* 0x000fe200000f0eff */
[----:B------:R-:W-:Y:S01]  /*c760*/  FMUL R204, R132, R56 ;  /* 0x0000003884cc7220 */ /* 0x000fe20000400000 */
[----:B------:R-:W-:Y:S01]  /*c770*/  IADD3 R14, P0, PT, R26, R173, RZ ;  /* 0x000000ad1a0e7210 */ /* 0x000fe20007f1e0ff */
[----:B------:R0:W-:Y:S01]  /*c780*/  STG.E.U8 desc[UR30][R20.64], R17 ;  /* 0x0000001114007986 */ /* 0x0001e2000c10111e */
[----:B------:R-:W-:Y:S01]  /*c790*/  SHF.R.S32.HI R19, RZ, 0x8, R19 ;  /* 0x00000008ff137819 */ /* 0x000fe20000011413 */
[----:B------:R-:W-:Y:S01]  /*c7a0*/  FMUL R202, R132, R58 ;  /* 0x0000003a84ca7220 */ /* 0x000fe20000400000 */
[----:B---3--:R-:W-:Y:S01]  /*c7b0*/  LEA.HI.X.SX32 R15, R26, R185, 0x1, P0 ;  /* 0x000000b91a0f7211 */ /* 0x008fe200000f0eff */
[----:B------:R3:W-:Y:S01]  /*c7c0*/  STG.E.U8 desc[UR30][R2.64], R18 ;  /* 0x0000001202007986 */ /* 0x0007e2000c10111e */
[----:B-1----:R-:W1:Y:S01]  /*c7d0*/  LDC R25, c[0x0][0x398] ;  /* 0x0000e600ff197b82 */ /* 0x002e620000000800 */
[----:B------:R-:W-:Y:S01]  /*c7e0*/  IADD3 R22, P1, PT, R28, R173, RZ ;  /* 0x000000ad1c167210 */ /* 0x000fe20007f3e0ff */
[C---:B------:R-:W-:Y:S01]  /*c7f0*/  FMUL R200, R132.reuse, R60 ;  /* 0x0000003c84c87220 */ /* 0x040fe20000400000 */
[----:B------:R4:W-:Y:S01]  /*c800*/  STG.E.U8 desc[UR30][R14.64], R19 ;  /* 0x000000130e007986 */ /* 0x0009e2000c10111e */
[----:B------:R-:W-:Y:S01]  /*c810*/  F2FP.SATFINITE.E4M3.F32.PACK_AB_MERGE_C R4, R39, R38, RZ ;  /* 0x000000262704723e */ /* 0x000fe200048070ff */
[----:B------:R-:W-:Y:S01]  /*c820*/  FMUL R198, R132, R62 ;  /* 0x0000003e84c67220 */ /* 0x000fe20000400000 */
[----:B------:R-:W-:Y:S01]  /*c830*/  LEA.HI.X.SX32 R23, R28, R185, 0x1, P1 ;  /* 0x000000b91c177211 */ /* 0x000fe200008f0eff */
[----:B------:R-:W-:Y:S01]  /*c840*/  FMUL R196, R132, R64 ;  /* 0x0000004084c47220 */ /* 0x000fe20000400000 */
[----:B0-----:R-:W-:Y:S01]  /*c850*/  PRMT R21, R12, 0x9910, RZ ;  /* 0x000099100c157816 */ /* 0x001fe200000000ff */
[----:B------:R-:W-:Y:S01]  /*c860*/  FMUL R194, R132, R66 ;  /* 0x0000004284c27220 */ /* 0x000fe20000400000 */
[-C--:B------:R-:W-:Y:S01]  /*c870*/  IADD3 R16, P1, PT, R32, R173.reuse, RZ ;  /* 0x000000ad20107210 */ /* 0x080fe20007f3e0ff */
[----:B---3--:R-:W-:Y:S01]  /*c880*/  IMAD R18, R222, 0x13, RZ ;  /* 0x00000013de127824 */ /* 0x008fe200078e02ff */
[----:B------:R-:W-:Y:S01]  /*c890*/  IADD3 R2, P0, PT, R30, R173, RZ ;  /* 0x000000ad1e027210 */ /* 0x000fe20007f1e0ff */
[----:B------:R0:W-:Y:S01]  /*c8a0*/  STG.E.U8 desc[UR30][R22.64], R12 ;  /* 0x0000000c16007986 */ /* 0x0001e2000c10111e */
[----:B------:R-:W-:Y:S01]  /*c8b0*/  PRMT R20, R13, 0x9910, RZ ;  /* 0x000099100d147816 */ /* 0x000fe200000000ff */
[----:B------:R-:W-:Y:S01]  /*c8c0*/  FMUL R192, R132, R68 ;  /* 0x0000004484c07220 */ /* 0x000fe20000400000 */
[----:B------:R-:W-:Y:S01]  /*c8d0*/  LEA.HI.X.SX32 R3, R30, R185, 0x1, P0 ;  /* 0x000000b91e037211 */ /* 0x000fe200000f0eff */
[----:B------:R-:W-:Y:S01]  /*c8e0*/  FMUL R190, R132, R70 ;  /* 0x0000004684be7220 */ /* 0x000fe20000400000 */
[----:B----4-:R-:W-:Y:S01]  /*c8f0*/  IADD3 R14, P0, PT, R18, R173, RZ ;  /* 0x000000ad120e7210 */ /* 0x010fe20007f1e0ff */
[----:B------:R-:W-:Y:S01]  /*c900*/  IMAD.MOV.U32 R19, RZ, RZ, R20 ;  /* 0x000000ffff137224 */ /* 0x000fe200078e0014 */
[----:B------:R-:W-:Y:S01]  /*c910*/  SHF.R.S32.HI R21, RZ, 0x8, R21 ;  /* 0x00000008ff157819 */ /* 0x000fe20000011415 */
[----:B------:R-:W-:Y:S01]  /*c920*/  IMAD R20, R222, 0x14, RZ ;  /* 0x00000014de147824 */ /* 0x000fe200078e02ff */
[-C--:B------:R-:W-:Y:S01]  /*c930*/  LEA.HI.X.SX32 R15, R18, R185.reuse, 0x1, P0 ;  /* 0x000000b9120f7211 */ /* 0x080fe200000f0eff */
[----:B------:R-:W-:Y:S01]  /*c940*/  IMAD R18, R222, 0x15, RZ ;  /* 0x00000015de127824 */ /* 0x000fe200078e02ff */
[----:B------:R-:W-:Y:S01]  /*c950*/  LEA.HI.X.SX32 R17, R32, R185, 0x1, P1 ;  /* 0x000000b920117211 */ /* 0x000fe200008f0eff */
[----:B------:R3:W-:Y:S01]  /*c960*/  STG.E.U8 desc[UR30][R2.64], R21 ;  /* 0x0000001502007986 */ /* 0x0007e2000c10111e */
[----:B------:R-:W-:Y:S01]  /*c970*/  SHF.R.S32.HI R19, RZ, 0x8, R19 ;  /* 0x00000008ff137819 */ /* 0x000fe20000011413 */
[----:B0-----:R-:W-:Y:S01]  /*c980*/  IMAD R22, R222, 0x24, RZ ;  /* 0x00000024de167824 */ /* 0x001fe200078e02ff */
[-C--:B------:R-:W-:Y:S01]  /*c990*/  IADD3 R12, P1, PT, R18, R173.reuse, RZ ;  /* 0x000000ad120c7210 */ /* 0x080fe20007f3e0ff */
[----:B------:R0:W-:Y:S01]  /*c9a0*/  STG.E.U8 desc[UR30][R16.64], R13 ;  /* 0x0000000d10007986 */ /* 0x0001e2000c10111e */
[C---:B------:R-:W-:Y:S01]  /*c9b0*/  FMUL R188, R132.reuse, R72 ;  /* 0x0000004884bc7220 */ /* 0x040fe20000400000 */
[C---:B------:R-:W-:Y:S01]  /*c9c0*/  FMUL R186, R132.reuse, R74 ;  /* 0x0000004a84ba7220 */ /* 0x040fe20000400000 */
[C---:B------:R-:W-:Y:S01]  /*c9d0*/  FMUL R251, R132.reuse, R76 ;  /* 0x0000004c84fb7220 */ /* 0x040fe20000400000 */
[----:B------:R4:W-:Y:S01]  /*c9e0*/  STG.E.U8 desc[UR30][R14.64], R19 ;  /* 0x000000130e007986 */ /* 0x0009e2000c10111e */
[C---:B------:R-:W-:Y:S01]  /*c9f0*/  FMUL R249, R132.reuse, R78 ;  /* 0x0000004e84f97220 */ /* 0x040fe20000400000 */
[C---:B------:R-:W-:Y:S01]  /*ca00*/  FMUL R247, R132.reuse, R80 ;  /* 0x0000005084f77220 */ /* 0x040fe20000400000 */
[C---:B------:R-:W-:Y:S01]  /*ca10*/  FMUL R245, R132.reuse, R82 ;  /* 0x0000005284f57220 */ /* 0x040fe20000400000 */
[----:B---3--:R-:W-:Y:S01]  /*ca20*/  PRMT R3, R11, 0x9910, RZ ;  /* 0x000099100b037816 */ /* 0x008fe200000000ff */
[----:B------:R-:W-:Y:S01]  /*ca30*/  FMUL R243, R132, R84 ;  /* 0x0000005484f37220 */ /* 0x000fe20000400000 */
[----:B------:R-:W-:Y:S01]  /*ca40*/  IADD3 R2, P0, PT, R20, R173, RZ ;  /* 0x000000ad14027210 */ /* 0x000fe20007f1e0ff */
[----:B------:R-:W-:Y:S01]  /*ca50*/  FMUL R241, R132, R86 ;  /* 0x0000005684f17220 */ /* 0x000fe20000400000 */
[-C--:B0-----:R-:W-:Y:S01]  /*ca60*/  LEA.HI.X.SX32 R13, R18, R185.reuse, 0x1, P1 ;  /* 0x000000b9120d7211 */ /* 0x081fe200008f0eff */
[----:B------:R-:W-:Y:S01]  /*ca70*/  IMAD R18, R133, UR5, RZ ;  /* 0x0000000585127c24 */ /* 0x000fe2000f8e02ff */
[----:B------:R-:W-:Y:S01]  /*ca80*/  UIMAD UR5, UR6, 0x18, URZ ;  /* 0x00000018060578a4 */ /* 0x000fe2000f8e02ff */
[----:B------:R-:W-:Y:S01]  /*ca90*/  IMAD R16, R222, 0x16, RZ ;  /* 0x00000016de107824 */ /* 0x000fe200078e02ff */
[----:B----4-:R-:W-:Y:S01]  /*caa0*/  PRMT R19, R10, 0x9910, RZ ;  /* 0x000099100a137816 */ /* 0x010fe200000000ff */
[----:B------:R-:W-:Y:S01]  /*cab0*/  IMAD.MOV.U32 R17, RZ, RZ, R3 ;  /* 0x000000ffff117224 */ /* 0x000fe200078e0003 */
[----:B------:R-:W-:Y:S01]  /*cac0*/  LEA.HI.X.SX32 R3, R20, R185, 0x1, P0 ;  /* 0x000000b914037211 */ /* 0x000fe200000f0eff */
[----:B------:R-:W-:Y:S01]  /*cad0*/  IMAD R20, R222, 0x18, RZ ;  /* 0x00000018de147824 */ /* 0x000fe200078e02ff */
[----:B-1----:R-:W-:Y:S01]  /*cae0*/  IADD3 R25, PT, PT, R18, UR4, R25 ;  /* 0x0000000412197c10 */ /* 0x002fe2000fffe019 */
[----:B------:R-:W-:Y:S01]  /*caf0*/  IMAD R18, R222, 0x17, RZ ;  /* 0x00000017de127824 */ /* 0x000fe200078e02ff */
[C---:B------:R-:W-:Y:S01]  /*cb00*/  IADD3 R14, P0, PT, R16.reuse, R173, RZ ;  /* 0x000000ad100e7210 */ /* 0x040fe20007f1e0ff */
[----:B------:R0:W-:Y:S01]  /*cb10*/  STG.E.U8 desc[UR30][R2.64], R11 ;  /* 0x0000000b02007986 */ /* 0x0001e2000c10111e */
[----:B------:R-:W-:Y:S01]  /*cb20*/  SHF.R.S32.HI R17, RZ, 0x8, R17 ;  /* 0x00000008ff117819 */ /* 0x000fe20000011411 */
[----:B------:R-:W-:Y:S01]  /*cb30*/  UIMAD UR4, UR6, 0x17, URZ ;  /* 0x00000017060478a4 */ /* 0x000fe2000f8e02ff */
[----:B------:R-:W-:Y:S01]  /*cb40*/  LEA.HI.X.SX32 R15, R16, R185, 0x1, P0 ;  /* 0x000000b9100f7211 */ /* 0x000fe200000f0eff */
[----:B------:R-:W-:Y:S01]  /*cb50*/  IMAD R16, R222, 0x19, RZ ;  /* 0x00000019de107824 */ /* 0x000fe200078e02ff */
[-C--:B------:R-:W-:Y:S01]  /*cb60*/  IADD3 RZ, P0, PT, R20, R173.reuse, RZ ;  /* 0x000000ad14ff7210 */ /* 0x080fe20007f1e0ff */
[----:B------:R1:W-:Y:S01]  /*cb70*/  STG.E.U8 desc[UR30][R12.64], R17 ;  /* 0x000000110c007986 */ /* 0x0003e2000c10111e */
[----:B------:R-:W-:Y:S01]  /*cb80*/  IADD3 RZ, P1, PT, R18, R173, RZ ;  /* 0x000000ad12ff7210 */ /* 0x000fe20007f3e0ff */
[C---:B------:R-:W-:Y:S01]  /*cb90*/  FMUL R239, R132.reuse, R88 ;  /* 0x0000005884ef7220 */ /* 0x040fe20000400000 */
[C---:B------:R-:W-:Y:S01]  /*cba0*/  FMUL R237, R132.reuse, R90 ;  /* 0x0000005a84ed7220 */ /* 0x040fe20000400000 */
[----:B------:R3:W-:Y:S01]  /*cbb0*/  STG.E.U8 desc[UR30][R14.64], R10 ;  /* 0x0000000a0e007986 */ /* 0x0007e2000c10111e */
[----:B------:R-:W-:Y:S01]  /*cbc0*/  FMUL R235, R132, R92 ;  /* 0x0000005c84eb7220 */ /* 0x000fe20000400000 */
[-C--:B0-----:R-:W-:Y:S01]  /*cbd0*/  LEA.HI.X.SX32 R3, R18, R185.reuse, 0x1, P1 ;  /* 0x000000b912037211 */ /* 0x081fe200008f0eff */
[----:B------:R-:W-:Y:S01]  /*cbe0*/  VIADD R2, R25, UR4 ;  /* 0x0000000419027c36 */ /* 0x000fe20008000000 */
[----:B------:R-:W-:Y:S01]  /*cbf0*/  PRMT R18, R9, 0x9910, RZ ;  /* 0x0000991009127816 */ /* 0x000fe200000000ff */
[----:B------:R-:W-:Y:S01]  /*cc00*/  UIMAD UR4, UR6, 0x1b, URZ ;  /* 0x0000001b060478a4 */ /* 0x000fe2000f8e02ff */
[C---:B------:R-:W-:Y:S01]  /*cc10*/  FMUL R233, R132.reuse, R94 ;  /* 0x0000005e84e97220 */ /* 0x040fe20000400000 */
[----:B------:R-:W-:Y:S01]  /*cc20*/  FMUL R231, R132, R96 ;  /* 0x0000006084e77220 */ /* 0x000fe20000400000 */
[----:B-1----:R-:W-:Y:S01]  /*cc30*/  IMAD.MOV.U32 R17, RZ, RZ, R19 ;  /* 0x000000ffff117224 */ /* 0x002fe200078e0013 */
[----:B------:R-:W-:Y:S01]  /*cc40*/  LEA.HI.X.SX32 R13, R20, R185, 0x1, P0 ;  /* 0x000000b9140d7211 */ /* 0x000fe200000f0eff */
[C---:B------:R-:W-:Y:S01]  /*cc50*/  VIADD R12, R25.reuse, UR5 ;  /* 0x00000005190c7c36 */ /* 0x040fe20008000000 */
[----:B------:R-:W-:Y:S01]  /*cc60*/  IADD3 RZ, P0, PT, R16, R173, RZ ;  /* 0x000000ad10ff7210 */ /* 0x000fe20007f1e0ff */
[----:B---3--:R-:W-:Y:S01]  /*cc70*/  IMAD R14, R222, 0x1a, RZ ;  /* 0x0000001ade0e7824 */ /* 0x008fe200078e02ff */
[----:B------:R-:W-:Y:S01]  /*cc80*/  SHF.R.S32.HI R17, RZ, 0x8, R17 ;  /* 0x00000008ff117819 */ /* 0x000fe20000011411 */
[----:B------:R-:W-:Y:S01]  /*cc90*/  UIMAD UR5, UR6, 0x19, URZ ;  /* 0x00000019060578a4 */ /* 0x000fe2000f8e02ff */
[----:B------:R-:W-:Y:S01]  /*cca0*/  LEA.HI.X.SX32 R11, R16, R185, 0x1, P0 ;  /* 0x000000b9100b7211 */ /* 0x000fe200000f0eff */
[C---:B------:R-:W-:Y:S01]  /*ccb0*/  IMAD R16, R222.reuse, 0x1b, RZ ;  /* 0x0000001bde107824 */ /* 0x040fe200078e02ff */
[----:B------:R-:W-:Y:S01]  /*ccc0*/  SHF.R.S32.HI R15, RZ, 0x8, R18 ;  /* 0x00000008ff0f7819 */ /* 0x000fe20000011412 */
[----:B------:R-:W-:Y:S01]  /*ccd0*/  IMAD R18, R222, 0x1c, RZ ;  /* 0x0000001cde127824 */ /* 0x000fe200078e02ff */
[-C--:B------:R-:W-:Y:S01]  /*cce0*/  IADD3 RZ, P0, PT, R14, R173.reuse, RZ ;  /* 0x000000ad0eff7210 */ /* 0x080fe20007f1e0ff */
[----:B------:R0:W-:Y:S01]  /*ccf0*/  STG.E.U8 desc[UR30][R2.64], R17 ;  /* 0x0000001102007986 */ /* 0x0001e2000c10111e */
[----:B------:R-:W-:Y:S01]  /*cd00*/  VIADD R10, R25, UR5 ;  /* 0x00000005190a7c36 */ /* 0x000fe20008000000 */
[----:B------:R-:W-:Y:S01]  /*cd10*/  IADD3 RZ, P1, PT, R16, R173, RZ ;  /* 0x000000ad10ff7210 */ /* 0x000fe20007f3e0ff */
[----:B------:R-:W-:Y:S01]  /*cd20*/  UIMAD UR5, UR6, 0x1c, URZ ;  /* 0x0000001c060578a4 */ /* 0x000fe2000f8e02ff */
[----:B------:R1:W-:Y:S01]  /*cd30*/  STG.E.U8 desc[UR30][R12.64], R9 ;  /* 0x000000090c007986 */ /* 0x0003e2000c10111e */
[----:B------:R-:W-:-:S02]  /*cd40*/  IMAD R20, R222, 0x23, RZ ;  /* 0x00000023de147824 */ /* 0x000fc400078e02ff */
[C---:B------:R-:W-:Y:S01]  /*cd50*/  FMUL R229, R132.reuse, R98 ;  /* 0x0000006284e57220 */ /* 0x040fe20000400000 */
[C---:B------:R-:W-:Y:S01]  /*cd60*/  FMUL R227, R132.reuse, R100 ;  /* 0x0000006484e37220 */ /* 0x040fe20000400000 */
[----:B------:R3:W-:Y:S01]  /*cd70*/  STG.E.U8 desc[UR30][R10.64], R15 ;  /* 0x0000000f0a007986 */ /* 0x0007e2000c10111e */
[C---:B------:R-:W-:Y:S01]  /*cd80*/  FMUL R225, R132.reuse, R102 ;  /* 0x0000006684e17220 */ /* 0x040fe20000400000 */
[C---:B------:R-:W-:Y:S01]  /*cd90*/  FMUL R223, R132.reuse, R104 ;  /* 0x0000006884df7220 */ /* 0x040fe20000400000 */
[----:B------:R-:W-:Y:S01]  /*cda0*/  FMUL R221, R132, R106 ;  /* 0x0000006a84dd7220 */ /* 0x000fe20000400000 */
[----:B0-----:R-:W-:Y:S01]  /*cdb0*/  LEA.HI.X.SX32 R3, R14, R185, 0x1, P0 ;  /* 0x000000b90e037211 */ /* 0x001fe200000f0eff */
[----:B------:R-:W-:Y:S01]  /*cdc0*/  IMAD R14, R222, 0x1d, RZ ;  /* 0x0000001dde0e7824 */ /* 0x000fe200078e02ff */
[----:B------:R-:W-:Y:S01]  /*cdd0*/  IADD3 RZ, P0, PT, R18, R173, RZ ;  /* 0x000000ad12ff7210 */ /* 0x000fe20007f1e0ff */
[C---:B------:R-:W-:Y:S01]  /*cde0*/  VIADD R2, R25.reuse, UR7 ;  /* 0x0000000719027c36 */ /* 0x040fe20008000000 */
[----:B-1----:R-:W-:Y:S01]  /*cdf0*/  PRMT R9, R8, 0x9910, RZ ;  /* 0x0000991008097816 */ /* 0x002fe200000000ff */
[----:B------:R-:W-:Y:S01]  /*ce00*/  VIADD R12, R25, UR4 ;  /* 0x00000004190c7c36 */ /* 0x000fe20008000000 */
[-C--:B------:R-:W-:Y:S01]  /*ce10*/  LEA.HI.X.SX32 R13, R16, R185.reuse, 0x1, P1 ;  /* 0x000000b9100d7211 */ /* 0x080fe200008f0eff */
[----:B------:R-:W-:Y:S01]  /*ce20*/  UIMAD UR4, UR6, 0x1d, URZ ;  /* 0x0000001d060478a4 */ /* 0x000fe2000f8e02ff */
[----:B------:R-:W-:Y:S01]  /*ce30*/  SHF.R.S32.HI R9, RZ, 0x8, R9 ;  /* 0x00000008ff097819 */ /* 0x000fe20000011409 */
[----:B------:R-:W-:Y:S01]  /*ce40*/  IMAD.SHL.U32 R16, R222, 0x20, RZ ;  /* 0x00000020de107824 */ /* 0x000fe200078e00ff */
[----:B---3--:R-:W-:Y:S01]  /*ce50*/  LEA.HI.X.SX32 R11, R18, R185, 0x1, P0 ;  /* 0x000000b9120b7211 */ /* 0x008fe200000f0eff */
[----:B------:R0:W-:Y:S01]  /*ce60*/  STG.E.U8 desc[UR30][R2.64], R8 ;  /* 0x0000000802007986 */ /* 0x0001e2000c10111e */
[----:B------:R-:W-:Y:S01]  /*ce70*/  PRMT R15, R7, 0x9910, RZ ;  /* 0x00009910070f7816 */ /* 0x000fe200000000ff */
[----:B------:R-:W-:Y:S01]  /*ce80*/  VIADD R10, R25, UR5 ;  /* 0x00000005190a7c36 */ /* 0x000fe20008000000 */
[-C--:B------:R-:W-:Y:S01]  /*ce90*/  IADD3 RZ, P0, PT, R14, R173.reuse, RZ ;  /* 0x000000ad0eff7210 */ /* 0x080fe20007f1e0ff */
[----:B------:R1:W-:Y:S01]  /*cea0*/  STG.E.U8 desc[UR30][R12.64], R9 ;  /* 0x000000090c007986 */ /* 0x0003e2000c10111e */
[----:B------:R-:W-:Y:S01]  /*ceb0*/  SHF.R.S32.HI R15, RZ, 0x8, R15 ;  /* 0x00000008ff0f7819 */ /* 0x000fe2000001140f */
[----:B------:R-:W-:Y:S01]  /*cec0*/  UIMAD UR5, UR6, 0x1e, URZ ;  /* 0x0000001e060578a4 */ /* 0x000fe2000f8e02ff */
[----:B------:R-:W-:Y:S01]  /*ced0*/  IADD3 RZ, P2, PT, R16, R173, RZ ;  /* 0x000000ad10ff7210 */ /* 0x000fe20007f5e0ff */
[----:B------:R3:W-:Y:S01]  /*cee0*/  STG.E.U8 desc[UR30][R10.64], R7 ;  /* 0x000000070a007986 */ /* 0x0007e2000c10111e */
[----:B------:R-:W-:Y:S01]  /*cef0*/  PRMT R17, R6, 0x9910, RZ ;  /* 0x0000991006117816 */ /* 0x000fe200000000ff */
[----:B------:R-:W-:-:S02]  /*cf00*/  IMAD R18, R222, 0x22, RZ ;  /* 0x00000022de127824 */ /* 0x000fc400078e02ff */
[----:B------:R-:W-:Y:S01]  /*cf10*/  FMUL R50, R132, R51 ;  /* 0x0000003384327220 */ /* 0x000fe20000400000 */
[C---:B0-----:R-:W-:Y:S01]  /*cf20*/  VIADD R2, R25.reuse, UR4 ;  /* 0x0000000419027c36 */ /* 0x041fe20008000000 */
[----:B------:R-:W-:Y:S01]  /*cf30*/  LEA.HI.X.SX32 R3, R14, R185, 0x1, P0 ;  /* 0x000000b90e037211 */ /* 0x000fe200000f0eff */
[C---:B------:R-:W-:Y:S01]  /*cf40*/  IMAD R14, R222.reuse, 0x1f, RZ ;  /* 0x0000001fde0e7824 */ /* 0x040fe200078e02ff */
[----:B------:R-:W-:Y:S01]  /*cf50*/  UIMAD UR4, UR6, 0x1f, URZ ;  /* 0x0000001f060478a4 */ /* 0x000fe2000f8e02ff */
[----:B-1----:R-:W-:Y:S01]  /*cf60*/  IMAD R12, R222, 0x1e, RZ ;  /* 0x0000001ede0c7824 */ /* 0x002fe200078e02ff */
[----:B------:R-:W-:Y:S01]  /*cf70*/  USHF.L.U32 UR6, UR6, 0x5, URZ ;  /* 0x0000000506067899 */ /* 0x000fe200080006ff */
[----:B------:R0:W-:Y:S01]  /*cf80*/  STG.E.U8 desc[UR30][R2.64], R15 ;  /* 0x0000000f02007986 */ /* 0x0001e2000c10111e */
[-C--:B------:R-:W-:Y:S01]  /*cf90*/  IADD3 RZ, P1, PT, R14, R173.reuse, RZ ;  /* 0x000000ad0eff7210 */ /* 0x080fe20007f3e0ff */
[C---:B------:R-:W-:Y:S01]  /*cfa0*/  VIADD R8, R25.reuse, UR5 ;  /* 0x0000000519087c36 */ /* 0x040fe20008000000 */
[----:B------:R-:W-:Y:S01]  /*cfb0*/  IADD3 RZ, P0, PT, R12, R173, RZ ;  /* 0x000000ad0cff7210 */ /* 0x000fe20007f1e0ff */
[----:B---3--:R-:W-:Y:S01]  /*cfc0*/  VIADD R10, R25, UR4 ;  /* 0x00000004190a7c36 */ /* 0x008fe20008000000 */
[----:B------:R-:W-:Y:S01]  /*cfd0*/  LEA.HI.X.SX32 R11, R14, R185, 0x1, P1 ;  /* 0x000000b90e0b7211 */ /* 0x000fe200008f0eff */
[----:B------:R-:W-:Y:S01]  /*cfe0*/  FMUL R53, R132, R53 ;  /* 0x0000003584357220 */ /* 0x000fe20000400000 */
[----:B------:R-:W-:Y:S01]  /*cff0*/  LEA.HI.X.SX32 R9, R12, R185, 0x1, P0 ;  /* 0x000000b90c097211 */ /* 0x000fe200000f0eff */
[C---:B------:R-:W-:Y:S01]  /*d000*/  FMUL R55, R132.reuse, R55 ;  /* 0x0000003784377220 */ /* 0x040fe20000400000 */
[----:B------:R-:W-:Y:S01]  /*d010*/  SHF.R.S32.HI R17, RZ, 0x8, R17 ;  /* 0x00000008ff117819 */ /* 0x000fe20000011411 */
[----:B------:R-:W-:Y:S01]  /*d020*/  FMUL R57, R132, R57 ;  /* 0x0000003984397220 */ /* 0x000fe20000400000 */
[----:B------:R-:W-:Y:S01]  /*d030*/  PRMT R7, R5, 0x9910, RZ ;  /* 0x0000991005077816 */ /* 0x000fe200000000ff */
[----:B0-----:R-:W-:Y:S01]  /*d040*/  VIADD R2, R25, UR6 ;  /* 0x0000000619027c36 */ /* 0x001fe20008000000 */
[----:B------:R-:W-:Y:S01]  /*d050*/  LEA.HI.X.SX32 R3, R16, R185, 0x1, P2 ;  /* 0x000000b910037211 */ /* 0x000fe200010f0eff */
[----:B------:R-:W-:Y:S01]  /*d060*/  IMAD R16, R222, 0x21, RZ ;  /* 0x00000021de107824 */ /* 0x000fe200078e02ff */
[----:B------:R0:W-:Y:S01]  /*d070*/  STG.E.U8 desc[UR30][R8.64], R6 ;  /* 0x0000000608007986 */ /* 0x0001e2000c10111e */
[----:B------:R-:W-:Y:S01]  /*d080*/  IADD3 R14, P1, PT, R18, R173, RZ ;  /* 0x000000ad120e7210 */ /* 0x000fe20007f3e0ff */
[C---:B------:R-:W-:Y:S01]  /*d090*/  FMUL R59, R132.reuse, R59 ;  /* 0x0000003b843b7220 */ /* 0x040fe20000400000 */
[----:B------:R-:W-:Y:S01]  /*d0a0*/  FMUL R61, R132, R61 ;  /* 0x0000003d843d7220 */ /* 0x000fe20000400000 */
[----:B------:R-:W-:Y:S01]  /*d0b0*/  IADD3 R12, P0, PT, R16, R173, RZ ;  /* 0x000000ad100c7210 */ /* 0x000fe20007f1e0ff */
[----:B------:R-:W-:Y:S01]  /*d0c0*/  STG.E.U8 desc[UR30][R10.64], R17 ;  /* 0x000000110a007986 */ /* 0x000fe2000c10111e */
[----:B------:R-:W-:Y:S01]  /*d0d0*/  LEA.HI.X.SX32 R15, R18, R185, 0x1, P1 ;  /* 0x000000b9120f7211 */ /* 0x000fe200008f0eff */
[----:B------:R-:W-:Y:S01]  /*d0e0*/  FMUL R63, R132, R63 ;  /* 0x0000003f843f7220 */ /* 0x000fe20000400000 */
[----:B------:R-:W-:Y:S01]  /*d0f0*/  LEA.HI.X.SX32 R13, R16, R185, 0x1, P0 ;  /* 0x000000b9100d7211 */ /* 0x000fe200000f0eff */
[----:B------:R1:W-:Y:S01]  /*d100*/  STG.E.U8 desc[UR30][R2.64], R5 ;  /* 0x0000000502007986 */ /* 0x0003e2000c10111e */
[C---:B------:R-:W-:Y:S01]  /*d110*/  FMUL R65, R132.reuse, R65 ;  /* 0x0000004184417220 */ /* 0x040fe20000400000 */
[----:B------:R-:W-:Y:S01]  /*d120*/  FMUL R67, R132, R67 ;  /* 0x0000004384437220 */ /* 0x000fe20000400000 */
[----:B0-----:R-:W-:Y:S01]  /*d130*/  IADD3 R6, P2, PT, R20, R173, RZ ;  /* 0x000000ad14067210 */ /* 0x001fe20007f5e0ff */
[----:B------:R-:W-:Y:S01]  /*d140*/  FMUL R69, R132, R69 ;  /* 0x0000004584457220 */ /* 0x000fe20000400000 */
[----:B------:R-:W-:Y:S01]  /*d150*/  PRMT R9, R4, 0x9910, RZ ;  /* 0x0000991004097816 */ /* 0x000fe200000000ff */
[C---:B------:R-:W-:Y:S01]  /*d160*/  FMUL R71, R132.reuse, R71 ;  /* 0x0000004784477220 */ /* 0x040fe20000400000 */
[C---:B------:R-:W-:Y:S01]  /*d170*/  FMUL R73, R132.reuse, R73 ;  /* 0x0000004984497220 */ /* 0x040fe20000400000 */
[C---:B------:R-:W-:Y:S01]  /*d180*/  FMUL R75, R132.reuse, R75 ;  /* 0x0000004b844b7220 */ /* 0x040fe20000400000 */
[C---:B------:R-:W-:Y:S01]  /*d190*/  FMUL R52, R132.reuse, R77 ;  /* 0x0000004d84347220 */ /* 0x040fe20000400000 */
[C---:B------:R-:W-:Y:S01]  /*d1a0*/  FMUL R54, R132.reuse, R79 ;  /* 0x0000004f84367220 */ /* 0x040fe20000400000 */
[----:B------:R-:W-:Y:S01]  /*d1b0*/  FMUL R56, R132, R81 ;  /* 0x0000005184387220 */ /* 0x000fe20000400000 */
[----:B-1----:R-:W-:Y:S01]  /*d1c0*/  IADD3 R2, P0, PT, R22, R173, RZ ;  /* 0x000000ad16027210 */ /* 0x002fe20007f1e0ff */
[C---:B------:R-:W-:Y:S01]  /*d1d0*/  FMUL R58, R132.reuse, R83 ;  /* 0x00000053843a7220 */ /* 0x040fe20000400000 */
[----:B------:R-:W-:Y:S01]  /*d1e0*/  SHF.R.S32.HI R5, RZ, 0x8, R7 ;  /* 0x00000008ff057819 */ /* 0x000fe20000011407 */
        /* <DEDUP_REMOVED lines=35> */
[----:B------:R-:W-:Y:S01]  /*d420*/  FMUL R106, R132, R131 ;  /* 0x00000083846a7220 */ /* 0x000fe20000400000 */
[-C--:B------:R-:W-:Y:S01]  /*d430*/  LEA.HI.X.SX32 R7, R20, R185.reuse, 0x1, P2 ;  /* 0x000000b914077211 */ /* 0x080fe200010f0eff */
[C---:B------:R-:W-:Y:S01]  /*d440*/  IMAD R16, R222.reuse, 0x25, RZ ;  /* 0x00000025de107824 */ /* 0x040fe200078e02ff */
[----:B------:R-:W-:Y:S01]  /*d450*/  SHF.R.S32.HI R9, RZ, 0x8, R9 ;  /* 0x00000008ff097819 */ /* 0x000fe20000011409 */
[----:B------:R-:W-:Y:S01]  /*d460*/  STG.E.U8 desc[UR30][R12.64], R5 ;  /* 0x000000050c007986 */ /* 0x000fe2000c10111e */
[----:B------:R-:W-:Y:S01]  /*d470*/  F2FP.SATFINITE.E4M3.F32.PACK_AB_MERGE_C R132, R41, R40, RZ ;  /* 0x000000282984723e */ /* 0x000fe200048070ff */
[----:B------:R-:W-:Y:S01]  /*d480*/  IMAD R18, R222, 0x26, RZ ;  /* 0x00000026de127824 */ /* 0x000fe200078e02ff */
[----:B------:R-:W-:Y:S01]  /*d490*/  LEA.HI.X.SX32 R3, R22, R185, 0x1, P0 ;  /* 0x000000b916037211 */ /* 0x000fe200000f0eff */
[----:B------:R0:W-:Y:S01]  /*d4a0*/  STG.E.U8 desc[UR30][R14.64], R4 ;  /* 0x000000040e007986 */ /* 0x0001e2000c10111e */
[----:B------:R-:W-:Y:S01]  /*d4b0*/  IMAD R20, R222, 0x27, RZ ;  /* 0x00000027de147824 */ /* 0x000fe200078e02ff */
[----:B------:R-:W-:Y:S01]  /*d4c0*/  F2FP.SATFINITE.E4M3.F32.PACK_AB_MERGE_C R193, R42, R193, RZ ;  /* 0x000000c12ac1723e */ /* 0x000fe200048070ff */
[C---:B------:R-:W-:Y:S01]  /*d4d0*/  IMAD R22, R222.reuse, 0x28, RZ ;  /* 0x00000028de167824 */ /* 0x040fe200078e02ff */
[----:B------:R1:W-:Y:S01]  /*d4e0*/  STG.E.U8 desc[UR30][R6.64], R9 ;  /* 0x0000000906007986 */ /* 0x0003e2000c10111e */
[----:B------:R-:W-:Y:S01]  /*d4f0*/  IMAD R24, R222, 0x29, RZ ;  /* 0x00000029de187824 */ /* 0x000fe200078e02ff */
[----:B------:R-:W-:Y:S01]  /*d500*/  F2FP.SATFINITE.E4M3.F32.PACK_AB_MERGE_C R187, R44, R187, RZ ;  /* 0x000000bb2cbb723e */ /* 0x000fe200048070ff */
[C---:B------:R-:W-:Y:S01]  /*d510*/  IMAD R26, R222.reuse, 0x2a, RZ ;  /* 0x0000002ade1a7824 */ /* 0x040fe200078e02ff */
[----:B------:R3:W-:Y:S01]  /*d520*/  STG.E.U8 desc[UR30][R2.64], R132 ;  /* 0x0000008402007986 */ /* 0x0007e2000c10111e */
[----:B------:R-:W-:Y:S01]  /*d530*/  IMAD R28, R222, 0x2b, RZ ;  /* 0x0000002bde1c7824 */ /* 0x000fe200078e02ff */
[-C--:B------:R-:W-:Y:S01]  /*d540*/  IADD3 R8, P3, PT, R22, R173.reuse, RZ ;  /* 0x000000ad16087210 */ /* 0x080fe20007f7e0ff */
[----:B------:R-:W-:Y:S01]  /*d550*/  IMAD R30, R222, 0x2c, RZ ;  /* 0x0000002cde1e7824 */ /* 0x000fe200078e02ff */
[-C--:B0-----:R-:W-:Y:S01]  /*d560*/  IADD3 R4, P1, PT, R18, R173.reuse, RZ ;  /* 0x000000ad12047210 */ /* 0x081fe20007f3e0ff */
[----:B------:R-:W-:Y:S01]  /*d570*/  IMAD R32, R222, 0x2d, RZ ;  /* 0x0000002dde207824 */ /* 0x000fe200078e02ff */
[-C--:B------:R-:W-:Y:S01]  /*d580*/  IADD3 R10, P4, PT, R24, R173.reuse, RZ ;  /* 0x000000ad180a7210 */ /* 0x080fe20007f9e0ff */
[----:B------:R-:W-:Y:S01]  /*d590*/  IMAD R34, R222, 0x2e, RZ ;  /* 0x0000002ede227824 */ /* 0x000fe200078e02ff */
[-C--:B-1----:R-:W-:Y:S01]  /*d5a0*/  IADD3 R6, P2, PT, R20, R173.reuse, RZ ;  /* 0x000000ad14067210 */ /* 0x082fe20007f5e0ff */
[----:B------:R-:W-:Y:S01]  /*d5b0*/  IMAD R36, R222, 0x2f, RZ ;  /* 0x0000002fde247824 */ /* 0x000fe200078e02ff */
[-C--:B------:R-:W-:Y:S01]  /*d5c0*/  IADD3 R12, P5, PT, R26, R173.reuse, RZ ;  /* 0x000000ad1a0c7210 */ /* 0x080fe20007fbe0ff */
[----:B------:R-:W-:Y:S01]  /*d5d0*/  IMAD R38, R222, 0x30, RZ ;  /* 0x00000030de267824 */ /* 0x000fe200078e02ff */
[-C--:B---3--:R-:W-:Y:S01]  /*d5e0*/  IADD3 R2, P0, PT, R16, R173.reuse, RZ ;  /* 0x000000ad10027210 */ /* 0x088fe20007f1e0ff */
[----:B------:R-:W-:Y:S01]  /*d5f0*/  IMAD R40, R222, 0x31, RZ ;  /* 0x00000031de287824 */ /* 0x000fe200078e02ff */
[----:B------:R-:W-:Y:S01]  /*d600*/  IADD3 R14, P6, PT, R28, R173, RZ ;  /* 0x000000ad1c0e7210 */ /* 0x000fe20007fde0ff */
[----:B------:R-:W-:Y:S01]  /*d610*/  IMAD R42, R222, 0x32, RZ ;  /* 0x00000032de2a7824 */ /* 0x000fe200078e02ff */
[----:B------:R-:W-:Y:S01]  /*d620*/  LEA.HI.X.SX32 R3, R16, R185, 0x1, P0 ;  /* 0x000000b910037211 */ /* 0x000fe200000f0eff */
[----:B------:R-:W-:Y:S01]  /*d630*/  IMAD R44, R222, 0x33, RZ ;  /* 0x00000033de2c7824 */ /* 0x000fe200078e02ff */
[----:B------:R-:W-:Y:S01]  /*d640*/  IADD3 R16, P0, PT, R30, R173, RZ ;  /* 0x000000ad1e107210 */ /* 0x000fe20007f1e0ff */
[----:B------:R-:W-:Y:S01]  /*d650*/  IMAD R108, R222, 0x53, RZ ;  /* 0x00000053de6c7824 */ /* 0x000fe200078e02ff */
[----:B------:R-:W-:Y:S01]  /*d660*/  F2FP.SATFINITE.E4M3.F32.PACK_AB_MERGE_C R197, R46, R197, RZ ;  /* 0x000000c52ec5723e */ /* 0x000fe200048070ff */
[----:B------:R-:W-:Y:S01]  /*d670*/  IMAD R46, R222, 0x34, RZ ;  /* 0x00000034de2e7824 */ /* 0x000fe200078e02ff */
[----:B------:R-:W-:Y:S01]  /*d680*/  LEA.HI.X.SX32 R5, R18, R185, 0x1, P1 ;  /* 0x000000b912057211 */ /* 0x000fe200008f0eff */
[----:B------:R-:W-:Y:S01]  /*d690*/  IMAD R110, R222, 0x54, RZ ;  /* 0x00000054de6e7824 */ /* 0x000fe200078e02ff */
[----:B------:R-:W-:Y:S01]  /*d6a0*/  F2FP.SATFINITE.E4M3.F32.PACK_AB_MERGE_C R201, R48, R201, RZ ;  /* 0x000000c930c9723e */ /* 0x000fe200048070ff */
        /* <DEDUP_REMOVED lines=31> */
[----:B------:R-:W-:Y:S01]  /*d8a0*/  F2FP.SATFINITE.E4M3.F32.PACK_AB_MERGE_C R245, R58, R245, RZ ;  /* 0x000000f53af5723e */ /* 0x000fe200048070ff */
        /* <DEDUP_REMOVED lines=18> */
[----:B------:R-:W-:Y:S01]  /*d9d0*/  IMAD.SHL.U32 R70, R222, 0x40, RZ ;  /* 0x00000040de467824 */ /* 0x000fe200078e00ff */
        /* <DEDUP_REMOVED lines=43> */
[----:B------:R-:W0:Y:S01]  /*dc90*/  LDCU UR4, c[0x0][0x3ec] ;  /* 0x00007d80ff0477ac */ /* 0x000e220008000800 */
[----:B------:R-:W-:-:S02]  /*dca0*/  LEA.HI.X.SX32 R35, R48, R185, 0x1, P2 ;  /* 0x000000b930237211 */ /* 0x000fc400010f0eff */
[-C--:B------:R-:W-:Y:S02]  /*dcb0*/  LEA.HI.X.SX32 R37, R50, R185.reuse, 0x1, P3 ;  /* 0x000000b932257211 */ /* 0x080fe400018f0eff */
[-C--:B------:R-:W-:Y:S02]  /*dcc0*/  LEA.HI.X.SX32 R39, R52, R185.reuse, 0x1, P4 ;  /* 0x000000b934277211 */ /* 0x080fe400020f0eff */
[-C--:B------:R-:W-:Y:S02]  /*dcd0*/  LEA.HI.X.SX32 R41, R54, R185.reuse, 0x1, P5 ;  /* 0x000000b936297211 */ /* 0x080fe400028f0eff */
[----:B------:R-:W-:Y:S02]  /*dce0*/  LEA.HI.X.SX32 R43, R56, R185, 0x1, P6 ;  /* 0x000000b9382b7211 */ /* 0x000fe400030f0eff */
[-C--:B------:R-:W-:Y:S02]  /*dcf0*/  IADD3 R48, P2, PT, R62, R173.reuse, RZ ;  /* 0x000000ad3e307210 */ /* 0x080fe40007f5e0ff */
[----:B------:R-:W-:-:S02]  /*dd00*/  IADD3 R50, P3, PT, R64, R173, RZ ;  /* 0x000000ad40327210 */ /* 0x000fc40007f7e0ff */
[-C--:B------:R-:W-:Y:S02]  /*dd10*/  IADD3 R52, P4, PT, R66, R173.reuse, RZ ;  /* 0x000000ad42347210 */ /* 0x080fe40007f9e0ff */
[-C--:B------:R-:W-:Y:S01]  /*dd20*/  IADD3 R54, P5, PT, R68, R173.reuse, RZ ;  /* 0x000000ad44367210 */ /* 0x080fe20007fbe0ff */
[----:B0-----:R-:W-:Y:S01]  /*dd30*/  UIMAD UR4, UR8, UR4, URZ ;  /* 0x00000004080472a4 */ /* 0x001fe2000f8e02ff */
[----:B------:R-:W-:Y:S02]  /*dd40*/  IADD3 R56, P6, PT, R70, R173, RZ ;  /* 0x000000ad46387210 */ /* 0x000fe40007fde0ff */
[----:B------:R-:W-:Y:S01]  /*dd50*/  F2FP.SATFINITE.E4M3.F32.PACK_AB_MERGE_C R217, R86, R217, RZ ;  /* 0x000000d956d9723e */ /* 0x000fe200048070ff */
[----:B------:R-:W-:Y:S01]  /*dd60*/  IMAD R86, R222, 0x48, RZ ;  /* 0x00000048de567824 */ /* 0x000fe200078e02ff */
[----:B------:R-:W-:Y:S01]  /*dd70*/  LEA.HI.X.SX32 R45, R58, R185, 0x1, P0 ;  /* 0x000000b93a2d7211 */ /* 0x000fe200000f0eff */
[----:B------:R-:W-:Y:S01]  /*dd80*/  USHF.L.U32 UR6, UR4, 0x2, URZ ;  /* 0x0000000204067899 */ /* 0x000fe200080006ff */
[----:B------:R-:W-:Y:S01]  /*dd90*/  IADD3 R58, P0, PT, R72, R173, RZ ;  /* 0x000000ad483a7210 */ /* 0x000fe20007f1e0ff */
[----:B------:R-:W-:Y:S01]  /*dda0*/  UIMAD.WIDE UR4, UR4, 0x4, URZ ;  /* 0x00000004040478a5 */ /* 0x000fe2000f8e02ff */
[----:B------:R-:W-:-:S02]  /*ddb0*/  F2FP.SATFINITE.E4M3.F32.PACK_AB_MERGE_C R208, R53, R208, RZ ;  /* 0x000000d035d0723e */ /* 0x000fc400048070ff */
[----:B------:R-:W-:Y:S02]  /*ddc0*/  F2FP.SATFINITE.E4M3.F32.PACK_AB_MERGE_C R206, R55, R206, RZ ;  /* 0x000000ce37ce723e */ /* 0x000fe400048070ff */
[----:B------:R-:W-:Y:S02]  /*ddd0*/  F2FP.SATFINITE.E4M3.F32.PACK_AB_MERGE_C R204, R57, R204, RZ ;  /* 0x000000cc39cc723e */ /* 0x000fe400048070ff */
[----:B------:R-:W-:Y:S01]  /*dde0*/  F2FP.SATFINITE.E4M3.F32.PACK_AB_MERGE_C R215, R88, R215, RZ ;  /* 0x000000d758d7723e */ /* 0x000fe200048070ff */
[----:B------:R-:W-:Y:S01]  /*ddf0*/  IMAD R88, R222, 0x49, RZ ;  /* 0x00000049de587824 */ /* 0x000fe200078e02ff */
[----:B------:R-:W-:Y:S02]  /*de00*/  LEA.HI.X.SX32 R47, R60, R185, 0x1, P1 ;  /* 0x000000b93c2f7211 */ /* 0x000fe400008f0eff */
        /* <DEDUP_REMOVED lines=10> */
[----:B------:R-:W-:-:S02]  /*deb0*/  IADD3 R60, P1, PT, R74, R173, RZ ;  /* 0x000000ad4a3c7210 */ /* 0x000fc40007f3e0ff */
[-C--:B------:R-:W-:Y:S02]  /*dec0*/  LEA.HI.X.SX32 R49, R62, R185.reuse, 0x1, P2 ;  /* 0x000000b93e317211 */ /* 0x080fe400010f0eff */
[-C--:B------:R-:W-:Y:S02]  /*ded0*/  LEA.HI.X.SX32 R51, R64, R185.reuse, 0x1, P3 ;  /* 0x000000b940337211 */ /* 0x080fe400018f0eff */
[-C--:B------:R-:W-:Y:S02]  /*dee0*/  LEA.HI.X.SX32 R53, R66, R185.reuse, 0x1, P4 ;  /* 0x000000b942357211 */ /* 0x080fe400020f0eff */
[-C--:B------:R-:W-:Y:S02]  /*def0*/  LEA.HI.X.SX32 R55, R68, R185.reuse, 0x1, P5 ;  /* 0x000000b944377211 */ /* 0x080fe400028f0eff */
[----:B------:R-:W-:Y:S02]  /*df00*/  LEA.HI.X.SX32 R57, R70, R185, 0x1, P6 ;  /* 0x000000b946397211 */ /* 0x000fe400030f0eff */
[----:B------:R-:W-:-:S02]  /*df10*/  F2FP.SATFINITE.E4M3.F32.PACK_AB_MERGE_C R202, R59, R202, RZ ;  /* 0x000000ca3bca723e */ /* 0x000fc400048070ff */
[-C--:B------:R-:W-:Y:S02]  /*df20*/  IADD3 R62, P2, PT, R76, R173.reuse, RZ ;  /* 0x000000ad4c3e7210 */ /* 0x080fe40007f5e0ff */
[-C--:B------:R-:W-:Y:S02]  /*df30*/  IADD3 R64, P3, PT, R78, R173.reuse, RZ ;  /* 0x000000ad4e407210 */ /* 0x080fe40007f7e0ff */
[-C--:B------:R-:W-:Y:S02]  /*df40*/  IADD3 R66, P4, PT, R80, R173.reuse, RZ ;  /* 0x000000ad50427210 */ /* 0x080fe40007f9e0ff */
[-C--:B------:R-:W-:Y:S02]  /*df50*/  IADD3 R68, P5, PT, R82, R173.reuse, RZ ;  /* 0x000000ad52447210 */ /* 0x080fe40007fbe0ff */
[----:B------:R-:W-:Y:S02]  /*df60*/  IADD3 R70, P6, PT, R84, R173, RZ ;  /* 0x000000ad54467210 */ /* 0x000fe40007fde0ff */
[----:B------:R-:W-:Y:S01]  /*df70*/  F2FP.SATFINITE.E4M3.F32.PACK_AB_MERGE_C R191, R100, R191, RZ ;  /* 0x000000bf64bf723e */ /* 0x000fe200048070ff */
[----:B------:R-:W-:Y:S01]  /*df80*/  IMAD R100, R222, 0x4f, RZ ;  /* 0x0000004fde647824 */ /* 0x000fe200078e02ff */
[----:B------:R-:W-:-:S02]  /*df90*/  LEA.HI.X.SX32 R59, R72, R185, 0x1, P0 ;  /* 0x000000b9483b7211 */ /* 0x000fc400000f0eff */
[----:B------:R-:W-:Y:S02]  /*dfa0*/  F2FP.SATFINITE.E4M3.F32.PACK_AB_MERGE_C R200, R61, R200, RZ ;  /* 0x000000c83dc8723e */ /* 0x000fe400048070ff */
[----:B------:R-:W-:Y:S02]  /*dfb0*/  IADD3 R72, P0, PT, R86, R173, RZ ;  /* 0x000000ad56487210 */ /* 0x000fe40007f1e0ff */
[----:B------:R-:W-:Y:S02]  /*dfc0*/  F2FP.SATFINITE.E4M3.F32.PACK_AB_MERGE_C R198, R63, R198, RZ ;  /* 0x000000c63fc6723e */ /* 0x000fe400048070ff */
[----:B------:R-:W-:Y:S02]  /*dfd0*/  F2FP.SATFINITE.E4M3.F32.PACK_AB_MERGE_C R196, R65, R196, RZ ;  /* 0x000000c441c4723e */ /* 0x000fe400048070ff */
[----:B------:R-:W-:Y:S02]  /*dfe0*/  F2FP.SATFINITE.E4M3.F32.PACK_AB_MERGE_C R194, R67, R194, RZ ;  /* 0x000000c243c2723e */ /* 0x000fe400048070ff */
[----:B------:R-:W-:-:S02]  /*dff0*/  F2FP.SATFINITE.E4M3.F32.PACK_AB_MERGE_C R192, R69, R192, RZ ;  /* 0x000000c045c0723e */ /* 0x000fc400048070ff */
        /* <DEDUP_REMOVED lines=8> */
[----:B------:R-:W-:Y:S01]  /*e080*/  IADD3 R74, P1, PT, R88, R173, RZ ;  /* 0x000000ad584a7210 */ /* 0x000fe20007f3e0ff */
[----:B------:R-:W-:Y:S01]  /*e090*/  IMAD R222, R222, 0x7f, RZ ;  /* 0x0000007fdede7824 */ /* 0x000fe200078e02ff */
[----:B------:R-:W-:-:S02]  /*e0a0*/  LEA.HI.X.SX32 R63, R76, R185, 0x1, P2 ;  /* 0x000000b94c3f7211 */ /* 0x000fc400010f0eff */
[-C--:B------:R-:W-:Y:S02]  /*e0b0*/  LEA.HI.X.SX32 R65, R78, R185.reuse, 0x1, P3 ;  /* 0x000000b94e417211 */ /* 0x080fe400018f0eff */
[-C--:B------:R-:W-:Y:S02]  /*e0c0*/  LEA.HI.X.SX32 R67, R80, R185.reuse, 0x1, P4 ;  /* 0x000000b950437211 */ /* 0x080fe400020f0eff */
[-C--:B------:R-:W-:Y:S02]  /*e0d0*/  LEA.HI.X.SX32 R69, R82, R185.reuse, 0x1, P5 ;  /* 0x000000b952457211 */ /* 0x080fe400028f0eff */
[----:B------:R-:W-:Y:S02]  /*e0e0*/  LEA.HI.X.SX32 R71, R84, R185, 0x1, P6 ;  /* 0x000000b954477211 */ /* 0x000fe400030f0eff */
[----:B------:R-:W-:Y:S02]  /*e0f0*/  F2FP.SATFINITE.E4M3.F32.PACK_AB_MERGE_C R188, R73, R188, RZ ;  /* 0x000000bc49bc723e */ /* 0x000fe400048070ff */
[----:B------:R-:W-:-:S02]  /*e100*/  IADD3 R76, P2, PT, R90, R173, RZ ;  /* 0x000000ad5a4c7210 */ /* 0x000fc40007f5e0ff */
[-C--:B------:R-:W-:Y:S02]  /*e110*/  IADD3 R78, P3, PT, R92, R173.reuse, RZ ;  /* 0x000000ad5c4e7210 */ /* 0x080fe40007f7e0ff */
[-C--:B------:R-:W-:Y:S02]  /*e120*/  IADD3 R80, P4, PT, R94, R173.reuse, RZ ;  /* 0x000000ad5e507210 */ /* 0x080fe40007f9e0ff */
[-C--:B------:R-:W-:Y:S02]  /*e130*/  IADD3 R82, P5, PT, R96, R173.reuse, RZ ;  /* 0x000000ad60527210 */ /* 0x080fe40007fbe0ff */
[----:B------:R-:W-:Y:S02]  /*e140*/  IADD3 R84, P6, PT, R98, R173, RZ ;  /* 0x000000ad62547210 */ /* 0x000fe40007fde0ff */
[----:B------:R-:W-:Y:S02]  /*e150*/  LEA.HI.X.SX32 R73, R86, R185, 0x1, P0 ;  /* 0x000000b956497211 */ /* 0x000fe400000f0eff */
[----:B------:R-:W-:-:S02]  /*e160*/  F2FP.SATFINITE.E4M3.F32.PACK_AB_MERGE_C R186, R75, R186, RZ ;  /* 0x000000ba4bba723e */ /* 0x000fc400048070ff */
[----:B------:R-:W-:Y:S02]  /*e170*/  IADD3 R86, P0, PT, R100, R173, RZ ;  /* 0x000000ad64567210 */ /* 0x000fe40007f1e0ff */
[----:B------:R-:W-:Y:S02]  /*e180*/  LEA.HI.X.SX32 R75, R88, R185, 0x1, P1 ;  /* 0x000000b9584b7211 */ /* 0x000fe400008f0eff */
[----:B------:R-:W-:Y:S02]  /*e190*/  IADD3 R88, P1, PT, R102, R173, RZ ;  /* 0x000000ad66587210 */ /* 0x000fe40007f3e0ff */
[-C--:B------:R-:W-:Y:S02]  /*e1a0*/  LEA.HI.X.SX32 R77, R90, R185.reuse, 0x1, P2 ;  /* 0x000000b95a4d7211 */ /* 0x080fe400010f0eff */
[-C--:B------:R-:W-:Y:S02]  /*e1b0*/  LEA.HI.X.SX32 R79, R92, R185.reuse, 0x1, P3 ;  /* 0x000000b95c4f7211 */ /* 0x080fe400018f0eff */
[----:B------:R-:W-:-:S02]  /*e1c0*/  LEA.HI.X.SX32 R81, R94, R185, 0x1, P4 ;  /* 0x000000b95e517211 */ /* 0x000fc400020f0eff */
[-C--:B------:R-:W-:Y:S02]  /*e1d0*/  LEA.HI.X.SX32 R83, R96, R185.reuse, 0x1, P5 ;  /* 0x000000b960537211 */ /* 0x080fe400028f0eff */
[----:B------:R-:W-:Y:S02]  /*e1e0*/  LEA.HI.X.SX32 R85, R98, R185, 0x1, P6 ;  /* 0x000000b962557211 */ /* 0x000fe400030f0eff */
[-C--:B------:R-:W-:Y:S02]  /*e1f0*/  IADD3 R90, P2, PT, R104, R173.reuse, RZ ;  /* 0x000000ad685a7210 */ /* 0x080fe40007f5e0ff */
[-C--:B------:R-:W-:Y:S02]  /*e200*/  IADD3 R92, P3, PT, R106, R173.reuse, RZ ;  /* 0x000000ad6a5c7210 */ /* 0x080fe40007f7e0ff */
[-C--:B------:R-:W-:Y:S02]  /*e210*/  IADD3 R94, P4, PT, R108, R173.reuse, RZ ;  /* 0x000000ad6c5e7210 */ /* 0x080fe40007f9e0ff */
[----:B------:R-:W-:-:S02]  /*e220*/  IADD3 R96, P5, PT, R110, R173, RZ ;  /* 0x000000ad6e607210 */ /* 0x000fc40007fbe0ff */
[----:B------:R-:W-:Y:S02]  /*e230*/  IADD3 R98, P6, PT, R112, R173, RZ ;  /* 0x000000ad70627210 */ /* 0x000fe40007fde0ff */
[----:B------:R-:W-:Y:S02]  /*e240*/  LEA.HI.X.SX32 R87, R100, R185, 0x1, P0 ;  /* 0x000000b964577211 */ /* 0x000fe400000f0eff */
[----:B------:R-:W-:Y:S02]  /*e250*/  IADD3 R100, P0, PT, R114, R173, RZ ;  /* 0x000000ad72647210 */ /* 0x000fe40007f1e0ff */
[----:B------:R-:W-:Y:S02]  /*e260*/  LEA.HI.X.SX32 R89, R102, R185, 0x1, P1 ;  /* 0x000000b966597211 */ /* 0x000fe400008f0eff */
[----:B------:R-:W-:Y:S02]  /*e270*/  IADD3 R102, P1, PT, R116, R173, RZ ;  /* 0x000000ad74667210 */ /* 0x000fe40007f3e0ff */
        /* <DEDUP_REMOVED lines=8> */
[-C--:B------:R-:W-:Y:S02]  /*e300*/  IADD3 R110, P5, PT, R124, R173.reuse, RZ ;  /* 0x000000ad7c6e7210 */ /* 0x080fe40007fbe0ff */
[----:B------:R-:W-:Y:S02]  /*e310*/  IADD3 R112, P6, PT, R126, R173, RZ ;  /* 0x000000ad7e707210 */ /* 0x000fe40007fde0ff */
[----:B------:R-:W-:Y:S02]  /*e320*/  LEA.HI.X.SX32 R101, R114, R185, 0x1, P0 ;  /* 0x000000b972657211 */ /* 0x000fe400000f0eff */
[----:B------:R-:W-:Y:S02]  /*e330*/  IADD3 R114, P0, PT, R128, R173, RZ ;  /* 0x000000ad80727210 */ /* 0x000fe40007f1e0ff */
[----:B------:R-:W-:-:S02]  /*e340*/  LEA.HI.X.SX32 R103, R116, R185, 0x1, P1 ;  /* 0x000000b974677211 */ /* 0x000fc400008f0eff */
[----:B------:R-:W-:Y:S02]  /*e350*/  IADD3 R116, P1, PT, R130, R173, RZ ;  /* 0x000000ad82747210 */ /* 0x000fe40007f3e0ff */
[-C--:B------:R-:W-:Y:S02]  /*e360*/  LEA.HI.X.SX32 R105, R118, R185.reuse, 0x1, P2 ;  /* 0x000000b976697211 */ /* 0x080fe400010f0eff */
[-C--:B------:R-:W-:Y:S02]  /*e370*/  LEA.HI.X.SX32 R107, R120, R185.reuse, 0x1, P3 ;  /* 0x000000b9786b7211 */ /* 0x080fe400018f0eff */
[-C--:B------:R-:W-:Y:S02]  /*e380*/  LEA.HI.X.SX32 R109, R122, R185.reuse, 0x1, P4 ;  /* 0x000000b97a6d7211 */ /* 0x080fe400020f0eff */
[-C--:B------:R-:W-:Y:S02]  /*e390*/  LEA.HI.X.SX32 R111, R124, R185.reuse, 0x1, P5 ;  /* 0x000000b97c6f7211 */ /* 0x080fe400028f0eff */
[----:B------:R-:W-:-:S02]  /*e3a0*/  LEA.HI.X.SX32 R113, R126, R185, 0x1, P6 ;  /* 0x000000b97e717211 */ /* 0x000fc400030f0eff */
[-C--:B------:R-:W-:Y:S02]  /*e3b0*/  IADD3 R118, P2, PT, R134, R173.reuse, RZ ;  /* 0x000000ad86767210 */ /* 0x080fe40007f5e0ff */
[-C--:B------:R-:W-:Y:S02]  /*e3c0*/  IADD3 R120, P3, PT, R136, R173.reuse, RZ ;  /* 0x000000ad88787210 */ /* 0x080fe40007f7e0ff */
[-C--:B------:R-:W-:Y:S02]  /*e3d0*/  IADD3 R122, P4, PT, R138, R173.reuse, RZ ;  /* 0x000000ad8a7a7210 */ /* 0x080fe40007f9e0ff */
[-C--:B------:R-:W-:Y:S02]  /*e3e0*/  IADD3 R124, P5, PT, R140, R173.reuse, RZ ;  /* 0x000000ad8c7c7210 */ /* 0x080fe40007fbe0ff */
[----:B------:R-:W-:Y:S02]  /*e3f0*/  IADD3 R126, P6, PT, R142, R173, RZ ;  /* 0x000000ad8e7e7210 */ /* 0x000fe40007fde0ff */
[----:B------:R-:W-:-:S02]  /*e400*/  LEA.HI.X.SX32 R115, R128, R185, 0x1, P0 ;  /* 0x000000b980737211 */ /* 0x000fc400000f0eff */
        /* <DEDUP_REMOVED lines=42> */
[----:B------:R-:W-:Y:S02]  /*e6b0*/  PRMT R132, R132, 0x9910, RZ ;  /* 0x0000991084847816 */ /* 0x000fe400000000ff */
[----:B------:R-:W-:Y:S02]  /*e6c0*/  IADD3 R172, P0, PT, R210, R173, RZ ;  /* 0x000000add2ac7210 */ /* 0x000fe40007f1e0ff */
[----:B------:R-:W-:Y:S02]  /*e6d0*/  LEA.HI.X.SX32 R161, R174, R185, 0x1, P1 ;  /* 0x000000b9aea17211 */ /* 0x000fe400008f0eff */
[----:B------:R-:W-:Y:S02]  /*e6e0*/  IADD3 R174, P1, PT, R212, R173, RZ ;  /* 0x000000add4ae7210 */ /* 0x000fe40007f3e0ff */
[-C--:B------:R-:W-:Y:S02]  /*e6f0*/  LEA.HI.X.SX32 R163, R176, R185.reuse, 0x1, P2 ;  /* 0x000000b9b0a37211 */ /* 0x080fe400010f0eff */
[----:B------:R-:W-:-:S02]  /*e700*/  LEA.HI.X.SX32 R165, R178, R185, 0x1, P3 ;  /* 0x000000b9b2a57211 */ /* 0x000fc400018f0eff */
[-C--:B------:R-:W-:Y:S02]  /*e710*/  LEA.HI.X.SX32 R167, R180, R185.reuse, 0x1, P4 ;  /* 0x000000b9b4a77211 */ /* 0x080fe400020f0eff */
[-C--:B------:R-:W-:Y:S02]  /*e720*/  LEA.HI.X.SX32 R169, R182, R185.reuse, 0x1, P5 ;  /* 0x000000b9b6a97211 */ /* 0x080fe400028f0eff */
[----:B------:R-:W-:Y:S02]  /*e730*/  LEA.HI.X.SX32 R171, R184, R185, 0x1, P6 ;  /* 0x000000b9b8ab7211 */ /* 0x000fe400030f0eff */
[-C--:B------:R-:W-:Y:S02]  /*e740*/  IADD3 R176, P2, PT, R214, R173.reuse, RZ ;  /* 0x000000add6b07210 */ /* 0x080fe40007f5e0ff */
[-C--:B------:R-:W-:Y:S02]  /*e750*/  IADD3 R178, P3, PT, R216, R173.reuse, RZ ;  /* 0x000000add8b27210 */ /* 0x080fe40007f7e0ff */
[----:B------:R-:W-:-:S02]  /*e760*/  IADD3 R180, P4, PT, R218, R173, RZ ;  /* 0x000000addab47210 */ /* 0x000fc40007f9e0ff */
[-C--:B------:R-:W-:Y:S02]  /*e770*/  IADD3 R182, P5, PT, R220, R173.reuse, RZ ;  /* 0x000000addcb67210 */ /* 0x080fe40007fbe0ff */
[----:B------:R-:W-:Y:S02]  /*e780*/  IADD3 R184, P6, PT, R222, R173, RZ ;  /* 0x000000addeb87210 */ /* 0x000fe40007fde0ff */
[----:B------:R-:W-:Y:S02]  /*e790*/  SHF.R.S32.HI R132, RZ, 0x8, R132 ;  /* 0x00000008ff847819 */ /* 0x000fe40000011484 */
[-C--:B------:R-:W-:Y:S02]  /*e7a0*/  LEA.HI.X.SX32 R173, R210, R185.reuse, 0x1, P0 ;  /* 0x000000b9d2ad7211 */ /* 0x080fe400000f0eff */
[----:B------:R-:W-:Y:S01]  /*e7b0*/  PRMT R210, R193, 0x9910, RZ ;  /* 0x00009910c1d27816 */ /* 0x000fe200000000ff */
[----:B------:R0:W-:Y:S01]  /*e7c0*/  STG.E.U8 desc[UR30][R2.64], R132 ;  /* 0x0000008402007986 */ /* 0x0001e2000c10111e */
[----:B------:R-:W-:-:S02]  /*e7d0*/  LEA.HI.X.SX32 R175, R212, R185, 0x1, P1 ;  /* 0x000000b9d4af7211 */ /* 0x000fc400008f0eff */
[----:B------:R-:W-:Y:S01]  /*e7e0*/  PRMT R212, R187, 0x9910, RZ ;  /* 0x00009910bbd47816 */ /* 0x000fe200000000ff */
[----:B------:R1:W-:Y:S01]  /*e7f0*/  STG.E.U8 desc[UR30][R4.64], R193 ;  /* 0x000000c104007986 */ /* 0x0003e2000c10111e */
[----:B------:R-:W-:Y:S02]  /*e800*/  LEA.HI.X.SX32 R177, R214, R185, 0x1, P2 ;  /* 0x000000b9d6b17211 */ /* 0x000fe400010f0eff */
[----:B------:R-:W-:Y:S02]  /*e810*/  SHF.R.S32.HI R210, RZ, 0x8, R210 ;  /* 0x00000008ffd27819 */ /* 0x000fe400000114d2 */
[----:B------:R-:W-:Y:S02]  /*e820*/  PRMT R214, R197, 0x9910, RZ ;  /* 0x00009910c5d67816 */ /* 0x000fe400000000ff */
[----:B------:R-:W-:Y:S01]  /*e830*/  SHF.R.S32.HI R212, RZ, 0x8, R212 ;  /* 0x00000008ffd47819 */ /* 0x000fe200000114d4 */
[----:B------:R3:W-:Y:S01]  /*e840*/  STG.E.U8 desc[UR30][R6.64], R210 ;  /* 0x000000d206007986 */ /* 0x0007e2000c10111e */
[----:B0-----:R-:W-:-:S02]  /*e850*/  PRMT R2, R201, 0x9910, RZ ;  /* 0x00009910c9027816 */ /* 0x001fc400000000ff */
[----:B------:R-:W-:Y:S01]  /*e860*/  SHF.R.S32.HI R3, RZ, 0x8, R214 ;  /* 0x00000008ff037819 */ /* 0x000fe200000114d6 */
[----:B------:R0:W-:Y:S01]  /*e870*/  STG.E.U8 desc[UR30][R8.64], R187 ;  /* 0x000000bb08007986 */ /* 0x0001e2000c10111e */
[----:B-1----:R-:W-:Y:S01]  /*e880*/  PRMT R4, R206, 0x9910, RZ ;  /* 0x00009910ce047816 */ /* 0x002fe200000000ff */
[----:B------:R-:W-:Y:S01]  /*e890*/  IMAD.MOV.U32 R5, RZ, RZ, R2 ;  /* 0x000000ffff057224 */ /* 0x000fe200078e0002 */
[----:B------:R-:W-:Y:S01]  /*e8a0*/  PRMT R2, R208, 0x9910, RZ ;  /* 0x00009910d0027816 */ /* 0x000fe200000000ff */
[----:B------:R1:W-:Y:S01]  /*e8b0*/  STG.E.U8 desc[UR30][R10.64], R212 ;  /* 0x000000d40a007986 */ /* 0x0003e2000c10111e */
[----:B------:R-:W-:Y:S02]  /*e8c0*/  LEA.HI.X.SX32 R179, R216, R185, 0x1, P3 ;  /* 0x000000b9d8b37211 */ /* 0x000fe400018f0eff */
[----:B------:R-:W-:Y:S01]  /*e8d0*/  SHF.R.S32.HI R5, RZ, 0x8, R5 ;  /* 0x00000008ff057819 */ /* 0x000fe20000011405 */
[----:B------:R-:W-:Y:S01]  /*e8e0*/  STG.E.U8 desc[UR30][R12.64], R197 ;  /* 0x000000c50c007986 */ /* 0x000fe2000c10111e */
[----:B---3--:R-:W-:-:S02]  /*e8f0*/  PRMT R7, R205, 0x9910, RZ ;  /* 0x00009910cd077816 */ /* 0x008fc400000000ff */
[----:B------:R-:W-:Y:S01]  /*e900*/  PRMT R6, R189, 0x9910, RZ ;  /* 0x00009910bd067816 */ /* 0x000fe200000000ff */
[----:B------:R3:W-:Y:S01]  /*e910*/  STG.E.U8 desc[UR30][R14.64], R3 ;  /* 0x000000030e007986 */ /* 0x0007e2000c10111e */
[----:B------:R-:W-:Y:S01]  /*e920*/  SHF.R.S32.HI R7, RZ, 0x8, R7 ;  /* 0x00000008ff077819 */ /* 0x000fe20000011407 */
[----:B0-----:R-:W-:Y:S01]  /*e930*/  IMAD.SHL.U32 R9, R133, 0x4, RZ ;  /* 0x0000000485097824 */ /* 0x001fe200078e00ff */
[-C--:B------:R-:W-:Y:S01]  /*e940*/  LEA.HI.X.SX32 R181, R218, R185.reuse, 0x1, P4 ;  /* 0x000000b9dab57211 */ /* 0x080fe200020f0eff */
[----:B------:R-:W-:Y:S01]  /*e950*/  STG.E.U8 desc[UR30][R16.64], R201 ;  /* 0x000000c910007986 */ /* 0x000fe2000c10111e */
[----:B-1----:R-:W0:Y:S01]  /*e960*/  LDC.64 R10, c[0x0][0x3a0] ;  /* 0x0000e800ff0a7b82 */ /* 0x002e220000000a00 */
[-C--:B------:R-:W-:Y:S02]  /*e970*/  LEA.HI.X.SX32 R183, R220, R185.reuse, 0x1, P5 ;  /* 0x000000b9dcb77211 */ /* 0x080fe400028f0eff */
[----:B------:R1:W-:Y:S01]  /*e980*/  STG.E.U8 desc[UR30][R18.64], R5 ;  /* 0x0000000512007986 */ /* 0x0003e2000c10111e */
[----:B------:R-:W-:-:S02]  /*e990*/  LEA.HI.X.SX32 R185, R222, R185, 0x1, P6 ;  /* 0x000000b9deb97211 */ /* 0x000fc400030f0eff */
[----:B---3--:R-:W-:Y:S01]  /*e9a0*/  SHF.R.S32.HI R3, RZ, 0x8, R2 ;  /* 0x00000008ff037819 */ /* 0x008fe20000011402 */
[----:B------:R-:W-:Y:S01]  /*e9b0*/  IMAD.MOV.U32 R2, RZ, RZ, R4 ;  /* 0x000000ffff027224 */ /* 0x000fe200078e0004 */
[----:B------:R-:W-:Y:S01]  /*e9c0*/  PRMT R4, R204, 0x9910, RZ ;  /* 0x00009910cc047816 */ /* 0x000fe200000000ff */
[----:B------:R-:W-:Y:S04]  /*e9d0*/  STG.E.U8 desc[UR30][R20.64], R205 ;  /* 0x000000cd14007986 */ /* 0x000fe8000c10111e */
[----:B------:R3:W-:Y:S01]  /*e9e0*/  STG.E.U8 desc[UR30][R22.64], R7 ;  /* 0x0000000716007986 */ /* 0x0007e2000c10111e */
[----:B-1----:R-:W-:Y:S01]  /*e9f0*/  SHF.R.S32.HI R5, RZ, 0x8, R2 ;  /* 0x00000008ff057819 */ /* 0x002fe20000011402 */
[----:B------:R-:W-:Y:S01]  /*ea00*/  IMAD.MOV.U32 R2, RZ, RZ, R4 ;  /* 0x000000ffff027224 */ /* 0x000fe200078e0004 */
[----:B------:R-:W-:Y:S01]  /*ea10*/  PRMT R4, R202, 0x9910, RZ ;  /* 0x00009910ca047816 */ /* 0x000fe200000000ff */
[----:B------:R-:W-:Y:S04]  /*ea20*/  STG.E.U8 desc[UR30][R24.64], R208 ;  /* 0x000000d018007986 */ /* 0x000fe8000c10111e */
[----:B------:R1:W-:Y:S01]  /*ea30*/  STG.E.U8 desc[UR30][R26.64], R3 ;  /* 0x000000031a007986 */ /* 0x0003e2000c10111e */
        /* <DEDUP_REMOVED lines=160> */
[----:B---3--:R-:W-:-:S03]  /*f440*/  SHF.R.S32.HI R5, RZ, 0x8, R2 ;  /* 0x00000008ff057819 */ /* 0x008fc60000011402 */
[----:B------:R-:W-:Y:S01]  /*f450*/  STG.E.U8 desc[UR30][R158.64], R209 ;  /* 0x000000d19e007986 */ /* 0x000fe2000c10111e */
[----:B------:R-:W-:-:S03]  /*f460*/  PRMT R2, R203, 0x9910, RZ ;  /* 0x00009910cb027816 */ /* 0x000fc600000000ff */
[----:B------:R3:W-:Y:S01]  /*f470*/  STG.E.U8 desc[UR30][R160.64], R3 ;  /* 0x00000003a0007986 */ /* 0x0007e2000c10111e */
[----:B-1----:R-:W-:-:S03]  /*f480*/  SHF.R.S32.HI R7, RZ, 0x8, R2 ;  /* 0x00000008ff077819 */ /* 0x002fc60000011402 */
[----:B------:R-:W-:Y:S01]  /*f490*/  STG.E.U8 desc[UR30][R162.64], R207 ;  /* 0x000000cfa2007986 */ /* 0x000fe2000c10111e */
[----:B------:R-:W-:-:S03]  /*f4a0*/  PRMT R2, R199, 0x9910, RZ ;  /* 0x00009910c7027816 */ /* 0x000fc600000000ff */
[----:B------:R1:W-:Y:S01]  /*f4b0*/  STG.E.U8 desc[UR30][R164.64], R5 ;  /* 0x00000005a4007986 */ /* 0x0003e2000c10111e */
[----:B---3--:R-:W-:-:S03]  /*f4c0*/  IMAD.MOV.U32 R3, RZ, RZ, R4 ;  /* 0x000000ffff037224 */ /* 0x008fc600078e0004 */
[----:B------:R-:W-:Y:S01]  /*f4d0*/  STG.E.U8 desc[UR30][R166.64], R203 ;  /* 0x000000cba6007986 */ /* 0x000fe2000c10111e */
[----:B------:R-:W-:Y:S01]  /*f4e0*/  IMAD.HI R4, R133, 0x4, RZ ;  /* 0x0000000485047827 */ /* 0x000fe200078e02ff */
[----:B------:R-:W-:Y:S02]  /*f4f0*/  SHF.R.S32.HI R3, RZ, 0x8, R3 ;  /* 0x00000008ff037819 */ /* 0x000fe40000011403 */
[----:B------:R3:W-:Y:S01]  /*f500*/  STG.E.U8 desc[UR30][R168.64], R7 ;  /* 0x00000007a8007986 */ /* 0x0007e2000c10111e */
[----:B-1----:R-:W-:Y:S02]  /*f510*/  SHF.R.S32.HI R5, RZ, 0x8, R2 ;  /* 0x00000008ff057819 */ /* 0x002fe40000011402 */
[----:B------:R-:W-:Y:S01]  /*f520*/  PRMT R2, R195, 0x9910, RZ ;  /* 0x00009910c3027816 */ /* 0x000fe200000000ff */
[----:B------:R-:W-:Y:S04]  /*f530*/  STG.E.U8 desc[UR30][R170.64], R191 ;  /* 0x000000bfaa007986 */ /* 0x000fe8000c10111e */
[----:B------:R1:W-:Y:S01]  /*f540*/  STG.E.U8 desc[UR30][R172.64], R3 ;  /* 0x00000003ac007986 */ /* 0x0003e2000c10111e */
[----:B---3--:R-:W-:-:S03]  /*f550*/  IMAD.MOV.U32 R7, RZ, RZ, R2 ;  /* 0x000000ffff077224 */ /* 0x008fc600078e0002 */
[----:B------:R-:W-:Y:S01]  /*f560*/  STG.E.U8 desc[UR30][R174.64], R199 ;  /* 0x000000c7ae007986 */ /* 0x000fe2000c10111e */
[----:B0-----:R-:W-:-:S03]  /*f570*/  IADD3 R2, P0, P1, R9, UR6, R10 ;  /* 0x0000000609027c10 */ /* 0x001fc6000f91e00a */
[----:B------:R0:W-:Y:S01]  /*f580*/  STG.E.U8 desc[UR30][R176.64], R5 ;  /* 0x00000005b0007986 */ /* 0x0001e2000c10111e */
[----:B------:R-:W-:Y:S02]  /*f590*/  SHF.R.S32.HI R7, RZ, 0x8, R7 ;  /* 0x00000008ff077819 */ /* 0x000fe40000011407 */
[----:B-1----:R-:W-:Y:S01]  /*f5a0*/  IADD3.X R3, PT, PT, R4, UR5, R11, P0, P1 ;  /* 0x0000000504037c10 */ /* 0x002fe200087e240b */
[----:B------:R1:W-:Y:S04]  /*f5b0*/  STG.E.U8 desc[UR30][R178.64], R195 ;  /* 0x000000c3b2007986 */ /* 0x0003e8000c10111e */
[----:B------:R1:W-:Y:S01]  /*f5c0*/  STG.E.U8 desc[UR30][R180.64], R7 ;  /* 0x00000007b4007986 */ /* 0x0003e2000c10111e */
[----:B0-----:R-:W-:-:S03]  /*f5d0*/  IMAD.MOV.U32 R5, RZ, RZ, R6 ;  /* 0x000000ffff057224 */ /* 0x001fc600078e0006 */
[----:B------:R1:W-:Y:S02]  /*f5e0*/  STG.E.U8 desc[UR30][R182.64], R189 ;  /* 0x000000bdb6007986 */ /* 0x0003e4000c10111e */
[----:B------:R-:W-:-:S05]  /*f5f0*/  SHF.R.S32.HI R5, RZ, 0x8, R5 ;  /* 0x00000008ff057819 */ /* 0x000fca0000011405 */
[----:B------:R1:W-:Y:S04]  /*f600*/  STG.E.U8 desc[UR30][R184.64], R5 ;  /* 0x00000005b8007986 */ /* 0x0003e8000c10111e */
[----:B------:R1:W-:Y:S01]  /*f610*/  STG.E desc[UR30][R2.64], R0 ;  /* 0x0000000002007986 */ /* 0x0003e2000c10191e */
[----:B--2---:R-:W-:Y:S06]  /*f620*/  BAR.SYNC.DEFER_BLOCKING 0x0 ;  /* 0x0000000000007b1d */ /* 0x004fec0000010000 */
[----:B------:R-:W-:Y:S05]  /*f630*/  BRA.U UP0, `(.L_x_21) ;  /* 0x0000000100a07547 */ /* 0x000fea000b800000 */
[----:B------:R-:W0:Y:S01]  /*f640*/  S2UR UR5, SR_CgaCtaId ;  /* 0x00000000000579c3 */ /* 0x000e220000008800 */
[----:B------:R-:W-:Y:S01]  /*f650*/  NOP ;  /* 0x0000000000007918 */ /* 0x000fe20000000000 */
[----:B------:R-:W-:Y:S01]  /*f660*/  UMOV UR4, 0x50 ;  /* 0x0000005000047882 */ /* 0x000fe20000000000 */
[----:B-1----:R-:W-:Y:S02]  /*f670*/  IMAD.U32 R0, RZ, RZ, UR36 ;  /* 0x00000024ff007e24 */ /* 0x002fe4000f8e00ff */
[----:B------:R-:W-:Y:S02]  /*f680*/  IMAD.MOV.U32 R3, RZ, RZ, 0xff ;  /* 0x000000ffff037424 */ /* 0x000fe400078e00ff */
[----:B------:R-:W-:Y:S01]  /*f690*/  IMAD.MOV.U32 R7, RZ, RZ, 0x1 ;  /* 0x00000001ff077424 */ /* 0x000fe200078e00ff */
[----:B------:R-:W-:-:S04]  /*f6a0*/  LOP3.LUT R0, R0, 0xffff, RZ, 0xc0, !PT ;  /* 0x0000ffff00007812 */ /* 0x000fc800078ec0ff */
[----:B------:R-:W-:-:S05]  /*f6b0*/  SHF.R.U32.HI R0, RZ, 0x5, R0 ;  /* 0x00000005ff007819 */ /* 0x000fca0000011600 */
[----:B------:R-:W-:Y:S01]  /*f6c0*/  VIADD R2, R0, 0x10 ;  /* 0x0000001000027836 */ /* 0x000fe20000000000 */
[----:B------:R-:W-:Y:S01]  /*f6d0*/  SHF.L.U32 R0, R3, R0, RZ ;  /* 0x0000000003007219 */ /* 0x000fe200000006ff */
[----:B0-----:R-:W-:-:S03]  /*f6e0*/  ULEA UR6, UR5, UR4, 0x18 ;  /* 0x0000000405067291 */ /* 0x001fc6000f8ec0ff */
[----:B------:R-:W-:-:S04]  /*f6f0*/  SHF.L.U32 R3, R7, R2, RZ ;  /* 0x0000000207037219 */ /* 0x000fc800000006ff */
[----:B------:R-:W-:Y:S02]  /*f700*/  LOP3.LUT R0, R3, R0, RZ, 0xfc, !PT ;  /* 0x0000000003007212 */ /* 0x000fe400078efcff */
[----:B------:R-:W0:Y:S02]  /*f710*/  LDS R5, [UR6] ;  /* 0x00000006ff057984 */ /* 0x000e240008000800 */
[C---:B------:R-:W-:Y:S02]  /*f720*/  LOP3.LUT R2, R0.reuse, 0xffff, RZ, 0xc0, !PT ;  /* 0x0000ffff00027812 */ /* 0x040fe400078ec0ff */
[----:B0-----:R-:W-:-:S04]  /*f730*/  LOP3.LUT R3, R0, 0xffff, R5, 0x80, !PT ;  /* 0x0000ffff00037812 */ /* 0x001fc800078e8005 */
[----:B------:R-:W-:-:S13]  /*f740*/  ISETP.NE.AND P0, PT, R3, R2, PT ;  /* 0x000000020300720c */ /* 0x000fda0003f05270 */
[----:B------:R-:W-:Y:S05]  /*f750*/  @P0 BRA `(.L_x_22) ;  /* 0x0000000000500947 */ /* 0x000fea0003800000 */
[----:B------:R-:W-:Y:S02]  /*f760*/  SHF.R.U32.HI R5, RZ, 0x10, R5 ;  /* 0x00000010ff057819 */ /* 0x000fe40000011605 */
[----:B------:R-:W-:-:S04]  /*f770*/  SHF.R.U32.HI R2, RZ, 0x10, R0 ;  /* 0x00000010ff027819 */ /* 0x000fc80000011600 */
[----:B------:R-:W-:-:S04]  /*f780*/  LOP3.LUT R5, R5, R2, RZ, 0xc0, !PT ;  /* 0x0000000205057212 */ /* 0x000fc800078ec0ff */
[----:B------:R-:W-:-:S13]  /*f790*/  ISETP.NE.AND P0, PT, R5, R2, PT ;  /* 0x000000020500720c */ /* 0x000fda0003f05270 */
[----:B------:R-:W-:Y:S05]  /*f7a0*/  @P0 BRA `(.L_x_23) ;  /* 0x0000000000300947 */ /* 0x000fea0003800000 */
[----:B------:R-:W-:Y:S01]  /*f7b0*/  R2UR UR4, R0 ;  /* 0x00000000000472ca */ /* 0x000fe200000e0000 */
[----:B------:R-:W-:Y:S01]  /*f7c0*/  VOTEU.ANY UR5, UPT, PT ;  /* 0x0000000000057886 */ /* 0x000fe200038e0100 */
[----:B------:R-:W0:Y:S01]  /*f7d0*/  S2R R0, SR_LANEID ;  /* 0x0000000000007919 */ /* 0x000e220000000000 */
[----:B------:R-:W-:-:S10]  /*f7e0*/  UFLO.U32 UR5, UR5 ;  /* 0x00000005000572bd */ /* 0x000fd400080e0000 */
[----:B------:R-:W-:-:S06]  /*f7f0*/  ULOP3.LUT UR4, URZ, UR4, URZ, 0x33, !UPT ;  /* 0x00000004ff047292 */ /* 0x000fcc000f8e33ff */
[----:B------:R-:W-:-:S04]  /*f800*/  IMAD.U32 R2, RZ, RZ, UR4 ;  /* 0x00000004ff027e24 */ /* 0x000fc8000f8e00ff */
[----:B------:R-:W1:Y:S02]  /*f810*/  REDUX UR7, R2 ;  /* 0x00000000020773c4 */ /* 0x000e640000000000 */
[----:B------:R2:W-:Y:S01]  /*f820*/  UTCATOMSWS.AND URZ, UR4 ;  /* 0x0000000400ff79e3 */ /* 0x0005e20008000000 */
[----:B0-----:R-:W-:Y:S01]  /*f830*/  ISETP.EQ.U32.AND P0, PT, R0, UR5, PT ;  /* 0x0000000500007c0c */ /* 0x001fe2000bf02070 */
[----:B-1----:R-:W-:-:S12]  /*f840*/  IMAD.U32 R0, RZ, RZ, UR7 ;  /* 0x00000007ff007e24 */ /* 0x002fd8000f8e00ff */
[----:B------:R2:W-:Y:S01]  /*f850*/  @P0 ATOMS.AND RZ, [UR6], R0 ;  /* 0x00000000ffff098c */ /* 0x0005e2000a800006 */
[----:B------:R-:W-:Y:S05]  /*f860*/  BRA `(.L_x_21) ;  /* 0x0000000000147947 */ /* 0x000fea0003800000 */
.L_x_23:
[----:B------:R-:W-:-:S07]  /*f870*/  MOV R2, 0xf890 ;  /* 0x0000f89000027802 */ /* 0x000fce0000000f00 */
[----:B------:R-:W-:Y:S05]  /*f880*/  CALL.REL.NOINC `($__internal_0_$__cuda_sm10x_tcgen05_guardrail_trap_col_being_dealloced_not_returned_by_alloc) ;  /* 0x0000000000447944 */ /* 0x000fea0003c00000 */
[----:B------:R-:W-:Y:S05]  /*f890*/  BRA `(.L_x_21) ;  /* 0x0000000000087947 */ /* 0x000fea0003800000 */
.L_x_22:
[----:B------:R-:W-:-:S07]  /*f8a0*/  MOV R2, 0xf8c0 ;  /* 0x0000f8c000027802 */ /* 0x000fce0000000f00 */
[----:B------:R-:W-:Y:S05]  /*f8b0*/  CALL.REL.NOINC `($__internal_2_$__cuda_sm10x_tcgen05_guardrail_trap_unallocated_columns_being_dealloced) ;  /* 0x0000000000507944 */ /* 0x000fea0003c00000 */
.L_x_21:
[----:B------:R-:W-:Y:S01]  /*f8c0*/  NOP ;  /* 0x0000000000007918 */ /* 0x000fe20000000000 */
[----:B--2---:R-:W-:Y:S05]  /*f8d0*/  EXIT ;  /* 0x000000000000794d */ /* 0x004fea0003800000 */
.L_x_8:
[----:B------:R-:W1:Y:S02]  /*f8e0*/  SYNCS.PHASECHK.TRANS64.TRYWAIT P2, [UR9+0x6000], RZ ;  /* 0x006000ffff0075a7 */ /* 0x000e640008041109 */
[----:B-1----:R-:W-:Y:S05]  /*f8f0*/  @!P2 BRA `(.L_x_8) ;  /* 0xfffffffc00f8a947 */ /* 0x002fea000383ffff */
[----:B------:R-:W-:Y:S05]  /*f900*/  BRA `(.L_x_7) ;  /* 0xffffff4800587947 */ /* 0x000fea000383ffff */
.L_x_16:
[----:B------:R-:W1:Y:S02]  /*f910*/  SYNCS.PHASECHK.TRANS64.TRYWAIT P2, [UR9+0x8010], RZ ;  /* 0x008010ffff0075a7 */ /* 0x000e640008041109 */
[----:B-1----:R-:W-:Y:S05]  /*f920*/  @!P2 BRA `(.L_x_16) ;  /* 0xfffffffc00f8a947 */ /* 0x002fea000383ffff */
[----:B------:R-:W-:Y:S05]  /*f930*/  BRA `(.L_x_24) ;  /* 0xffffff8400e47947 */ /* 0x000fea000383ffff */
.L_x_17:
[----:B------:R-:W1:Y:S02]  /*f940*/  SYNCS.PHASECHK.TRANS64.TRYWAIT P6, [UR35], R36 ;  /* 0x00000024ff0075a7 */ /* 0x000e6400080c1123 */
[----:B-1----:R-:W-:Y:S05]  /*f950*/  @!P6 BRA `(.L_x_17) ;  /* 0xfffffffc00f8e947 */ /* 0x002fea000383ffff */
[----:B------:R-:W-:Y:S05]  /*f960*/  BRA `(.L_x_25) ;  /* 0xffffff8c00a07947 */ /* 0x000fea000383ffff */
.L_x_20:
[----:B------:R-:W0:Y:S02]  /*f970*/  SYNCS.PHASECHK.TRANS64.TRYWAIT P0, [UR35], R0 ;  /* 0x00000000ff0075a7 */ /* 0x000e240008001123 */
[----:B0-----:R-:W-:Y:S05]  /*f980*/  @!P0 BRA `(.L_x_20) ;  /* 0xfffffffc00f88947 */ /* 0x001fea000383ffff */
[----:B------:R-:W-:Y:S05]  /*f990*/  BRA `(.L_x_26) ;  /* 0xffffffac00fc7947 */ /* 0x000fea000383ffff */
        .weak           $__internal_0_$__cuda_sm10x_tcgen05_guardrail_trap_col_being_dealloced_not_returned_by_alloc
        .type           $__internal_0_$__cuda_sm10x_tcgen05_guardrail_trap_col_being_dealloced_not_returned_by_alloc,@function
        .size           $__internal_0_$__cuda_sm10x_tcgen05_guardrail_trap_col_being_dealloced_not_returned_by_alloc,($__internal_1_$__cuda_sm10x_tcgen05_guardrail_trap_phase_invalid_during_alloc - $__internal_0_$__cuda_sm10x_tcgen05_guardrail_trap_col_being_dealloced_not_returned_by_alloc)
$__internal_0_$__cuda_sm10x_tcgen05_guardrail_trap_col_being_dealloced_not_returned_by_alloc:
[----:B------:R-:W-:Y:S05]  /*f9a0*/  BPT.TRAP 0x1 ;  /* 0x000000040000795c */ /* 0x000fea0000300000 */
[----:B------:R-:W-:-:S04]  /*f9b0*/  IMAD.MOV.U32 R3, RZ, RZ, 0x0 ;  /* 0x00000000ff037424 */ /* 0x000fc800078e00ff */
[----:B------:R-:W-:Y:S05]  /*f9c0*/  RET.REL.NODEC R2 `(attn_fwd) ;  /* 0xffffff04028c7950 */ /* 0x000fea0003c3ffff */
        .weak           $__internal_1_$__cuda_sm10x_tcgen05_guardrail_trap_phase_invalid_during_alloc
        .type           $__internal_1_$__cuda_sm10x_tcgen05_guardrail_trap_phase_invalid_during_alloc,@function
        .size           $__internal_1_$__cuda_sm10x_tcgen05_guardrail_trap_phase_invalid_during_alloc,($__internal_2_$__cuda_sm10x_tcgen05_guardrail_trap_unallocated_columns_being_dealloced - $__internal_1_$__cuda_sm10x_tcgen05_guardrail_trap_phase_invalid_during_alloc)
$__internal_1_$__cuda_sm10x_tcgen05_guardrail_trap_phase_invalid_during_alloc:
[----:B------:R-:W-:Y:S05]  /*f9d0*/  BPT.TRAP 0x1 ;  /* 0x000000040000795c */ /* 0x000fea0000300000 */
[----:B------:R-:W-:-:S04]  /*f9e0*/  IMAD.MOV.U32 R3, RZ, RZ, 0x0 ;  /* 0x00000000ff037424 */ /* 0x000fc800078e00ff */
[----:B------:R-:W-:Y:S05]  /*f9f0*/  RET.REL.NODEC R2 `(attn_fwd) ;  /* 0xffffff0402807950 */ /* 0x000fea0003c3ffff */
        .weak           $__internal_2_$__cuda_sm10x_tcgen05_guardrail_trap_unallocated_columns_being_dealloced
        .type           $__internal_2_$__cuda_sm10x_tcgen05_guardrail_trap_unallocated_columns_being_dealloced,@function
        .size           $__internal_2_$__cuda_sm10x_tcgen05_guardrail_trap_unallocated_columns_being_dealloced,(.L_x_30 - $__internal_2_$__cuda_sm10x_tcgen05_guardrail_trap_unallocated_columns_being_dealloced)
$__internal_2_$__cuda_sm10x_tcgen05_guardrail_trap_unallocated_columns_being_dealloced:
[----:B------:R-:W-:Y:S05]  /*fa00*/  BPT.TRAP 0x1 ;  /* 0x000000040000795c */ /* 0x000fea0000300000 */
[----:B------:R-:W-:-:S04]  /*fa10*/  IMAD.MOV.U32 R3, RZ, RZ, 0x0 ;  /* 0x00000000ff037424 */ /* 0x000fc800078e00ff */
[----:B------:R-:W-:Y:S05]  /*fa20*/  RET.REL.NODEC R2 `(attn_fwd) ;  /* 0xffffff0402747950 */ /* 0x000fea0003c3ffff */
.L_x_27:
[----:B------:R-:W-:-:S00]  /*fa30*/  BRA `(.L_x_27) ;  /* 0xfffffffc00fc7947 */ /* 0x000fc0000383ffff */
[----:B------:R-:W-:-:S00]  /*fa40*/  NOP ;  /* 0x0000000000007918 */ /* 0x000fc00000000000 */
        /* <DEDUP_REMOVED lines=11> */
.L_x_30:


//--------------------- .nv.global.init           --------------------------
	.section	.nv.global.init,"aw",@progbits
.nv.global.init:
	.type		_$_str,@object
	.size		_$_str,(.L_3 - _$_str)
_$_str:
        /*0000*/ 	.byte	0x5f, 0x5f, 0x43, 0x55, 0x44, 0x41, 0x5f, 0x46, 0x54, 0x5a, 0x00
.L_3:


//--------------------- .nv.shared.attn_fwd       --------------------------
	.section	.nv.shared.attn_fwd,"aw",@nobits
	.sectionflags	@""
	.align	16
	.zero		1024


//--------------------- .nv.shared.reserved.0     --------------------------
	.section	.nv.shared.reserved.0,"aw",@nobits
	.align	8
	.weak		__nv_reservedSMEM_offset_0_alias
	.size		__nv_reservedSMEM_offset_0_alias, 0, 64
	.other		__nv_reservedSMEM_offset_0_alias,@"STO_CUDA_RESERVED_SHARED STV_DEFAULT"
__nv_reservedSMEM_offset_0_alias:
	.zero		0
.nv.shared.reserved.0:
	.zero		64
	.weak		__nv_reservedSMEM_allocation_phase
	.type		__nv_reservedSMEM_allocation_phase,@object
	.size		__nv_reservedSMEM_allocation_phase,(.L_0 - __nv_reservedSMEM_allocation_phase)
__nv_reservedSMEM_allocation_phase:
	.zero		1
.L_0:
	.zero		7
	.weak		__nv_reservedSMEM_devtool_atexit_pc
	.type		__nv_reservedSMEM_devtool_atexit_pc,@object
	.size		__nv_reservedSMEM_devtool_atexit_pc,(__nv_reservedSMEM_allocation_mask - __nv_reservedSMEM_devtool_atexit_pc)
__nv_reservedSMEM_devtool_atexit_pc:
	.zero		8
	.weak		__nv_reservedSMEM_allocation_mask
	.type		__nv_reservedSMEM_allocation_mask,@object
	.size		__nv_reservedSMEM_allocation_mask,(.L_2 - __nv_reservedSMEM_allocation_mask)
__nv_reservedSMEM_allocation_mask:
	.zero		4
.L_2:


//--------------------- .nv.constant0.attn_fwd    --------------------------
	.section	.nv.constant0.attn_fwd,"a",@progbits
	.sectionflags	@""
	.align	4
.nv.constant0.attn_fwd:
	.zero		1032


//--------------------- SYMBOLS --------------------------

	.type		.nv.reservedSmem.offset0,@object
	.size		.nv.reservedSmem.offset0,0x4
	.type		.nv.reservedSmem.cap,@object
	.size		.nv.reservedSmem.cap,0x4
